//
// Generated by NVIDIA NVVM Compiler
//
// Compiler Build ID: CL-36424714
// Cuda compilation tools, release 13.0, V13.0.88
// Based on NVVM 20.0.0
//

.version 9.0
.target sm_100
.address_size 64

	// .globl	blur
.const .align 4 .b8 constHueColorSpaceMat[36] = {15, 11, 149, 63, 0, 0, 0, 0, 186, 73, 204, 63, 15, 11, 149, 63, 2, 154, 200, 190, 197, 32, 80, 191, 15, 11, 149, 63, 206, 25, 1, 64};

.visible .entry blur(
	.param .u64 .ptr .align 1 blur_param_0,
	.param .u64 .ptr .align 1 blur_param_1,
	.param .u32 blur_param_2,
	.param .u32 blur_param_3
)
{
	.reg .pred 	%p<59>;
	.reg .b32 	%r<192>;
	.reg .b64 	%rd<25>;

	ld.param.u64 	%rd3, [blur_param_0];
	ld.param.u64 	%rd2, [blur_param_1];
	ld.param.u32 	%r90, [blur_param_2];
	ld.param.u32 	%r91, [blur_param_3];
	cvta.to.global.u64 	%rd1, %rd3;
	mov.u32 	%r92, %ctaid.x;
	mov.u32 	%r93, %ntid.x;
	mul.lo.s32 	%r1, %r92, %r93;
	mov.u32 	%r2, %tid.x;
	add.s32 	%r3, %r1, %r2;
	mul.lo.s32 	%r94, %r91, %r90;
	setp.ge.u32 	%p8, %r3, %r94;
	@%p8 bra 	$L__BB0_18;
	div.u32 	%r98, %r3, %r90;
	add.s32 	%r99, %r98, -3;
	setp.gt.s32 	%p9, %r98, 2;
	setp.lt.u32 	%p10, %r99, %r91;
	and.pred  	%p1, %p9, %p10;
	add.s32 	%r100, %r98, -2;
	setp.gt.s32 	%p11, %r98, 1;
	setp.lt.u32 	%p12, %r100, %r91;
	and.pred  	%p2, %p11, %p12;
	add.s32 	%r101, %r98, -1;
	setp.gt.s32 	%p13, %r98, 0;
	setp.lt.u32 	%p14, %r101, %r91;
	and.pred  	%p3, %p13, %p14;
	setp.gt.s32 	%p15, %r98, -1;
	setp.lt.u32 	%p16, %r98, %r91;
	and.pred  	%p4, %p15, %p16;
	add.s32 	%r102, %r98, 1;
	setp.gt.s32 	%p17, %r98, -2;
	setp.lt.u32 	%p18, %r102, %r91;
	and.pred  	%p5, %p17, %p18;
	add.s32 	%r103, %r98, 2;
	setp.gt.s32 	%p19, %r98, -3;
	setp.lt.u32 	%p20, %r103, %r91;
	and.pred  	%p6, %p19, %p20;
	add.s32 	%r104, %r98, 3;
	setp.gt.s32 	%p21, %r98, -4;
	setp.lt.u32 	%p22, %r104, %r91;
	and.pred  	%p7, %p21, %p22;
	mul.lo.s32 	%r105, %r90, 3;
	mul.lo.s32 	%r106, %r2, 3;
	mad.lo.s32 	%r156, %r1, 3, %r106;
	sub.s32 	%r158, %r156, %r105;
	mul.lo.s32 	%r107, %r90, 6;
	sub.s32 	%r157, %r156, %r107;
	mul.lo.s32 	%r108, %r90, 9;
	add.s32 	%r155, %r156, %r108;
	add.s32 	%r154, %r156, %r107;
	add.s32 	%r153, %r156, %r105;
	sub.s32 	%r152, %r156, %r108;
	mul.lo.s32 	%r109, %r98, %r90;
	sub.s32 	%r11, %r3, %r109;
	mov.b32 	%r167, 0;
	mov.b32 	%r159, -3;
	mov.b32 	%r151, -9;
	mov.u32 	%r166, %r167;
	mov.u32 	%r165, %r167;
	mov.u32 	%r164, %r167;
$L__BB0_2:
	add.s32 	%r110, %r159, %r11;
	setp.gt.s32 	%p23, %r110, -1;
	setp.lt.u32 	%p24, %r110, %r90;
	and.pred  	%p25, %p23, %p24;
	and.pred  	%p26, %p25, %p1;
	not.pred 	%p27, %p26;
	@%p27 bra 	$L__BB0_4;
	add.s32 	%r111, %r152, -9;
	cvt.s64.s32 	%rd4, %r111;
	add.s64 	%rd5, %rd1, %rd4;
	ld.global.u8 	%r112, [%rd5];
	add.s32 	%r164, %r164, %r112;
	ld.global.u8 	%r113, [%rd5+1];
	add.s32 	%r165, %r165, %r113;
	ld.global.u8 	%r114, [%rd5+2];
	add.s32 	%r166, %r166, %r114;
	add.s32 	%r167, %r167, 1;
$L__BB0_4:
	setp.gt.s32 	%p28, %r110, -1;
	setp.lt.u32 	%p29, %r110, %r90;
	and.pred  	%p30, %p28, %p29;
	and.pred  	%p31, %p30, %p2;
	not.pred 	%p32, %p31;
	@%p32 bra 	$L__BB0_6;
	add.s32 	%r116, %r157, -9;
	cvt.s64.s32 	%rd6, %r116;
	add.s64 	%rd7, %rd1, %rd6;
	ld.global.u8 	%r117, [%rd7];
	add.s32 	%r164, %r164, %r117;
	ld.global.u8 	%r118, [%rd7+1];
	add.s32 	%r165, %r165, %r118;
	ld.global.u8 	%r119, [%rd7+2];
	add.s32 	%r166, %r166, %r119;
	add.s32 	%r167, %r167, 1;
$L__BB0_6:
	setp.gt.s32 	%p33, %r110, -1;
	setp.lt.u32 	%p34, %r110, %r90;
	and.pred  	%p35, %p33, %p34;
	and.pred  	%p36, %p35, %p3;
	not.pred 	%p37, %p36;
	@%p37 bra 	$L__BB0_8;
	add.s32 	%r121, %r158, -9;
	cvt.s64.s32 	%rd8, %r121;
	add.s64 	%rd9, %rd1, %rd8;
	ld.global.u8 	%r122, [%rd9];
	add.s32 	%r164, %r164, %r122;
	ld.global.u8 	%r123, [%rd9+1];
	add.s32 	%r165, %r165, %r123;
	ld.global.u8 	%r124, [%rd9+2];
	add.s32 	%r166, %r166, %r124;
	add.s32 	%r167, %r167, 1;
$L__BB0_8:
	setp.gt.s32 	%p38, %r110, -1;
	setp.lt.u32 	%p39, %r110, %r90;
	and.pred  	%p40, %p38, %p39;
	and.pred  	%p41, %p40, %p4;
	not.pred 	%p42, %p41;
	@%p42 bra 	$L__BB0_10;
	add.s32 	%r126, %r156, -9;
	cvt.s64.s32 	%rd10, %r126;
	add.s64 	%rd11, %rd1, %rd10;
	ld.global.u8 	%r127, [%rd11];
	add.s32 	%r164, %r164, %r127;
	ld.global.u8 	%r128, [%rd11+1];
	add.s32 	%r165, %r165, %r128;
	ld.global.u8 	%r129, [%rd11+2];
	add.s32 	%r166, %r166, %r129;
	add.s32 	%r167, %r167, 1;
$L__BB0_10:
	setp.gt.s32 	%p43, %r110, -1;
	setp.lt.u32 	%p44, %r110, %r90;
	and.pred  	%p45, %p43, %p44;
	and.pred  	%p46, %p45, %p5;
	not.pred 	%p47, %p46;
	@%p47 bra 	$L__BB0_12;
	add.s32 	%r131, %r153, -9;
	cvt.s64.s32 	%rd12, %r131;
	add.s64 	%rd13, %rd1, %rd12;
	ld.global.u8 	%r132, [%rd13];
	add.s32 	%r164, %r164, %r132;
	ld.global.u8 	%r133, [%rd13+1];
	add.s32 	%r165, %r165, %r133;
	ld.global.u8 	%r134, [%rd13+2];
	add.s32 	%r166, %r166, %r134;
	add.s32 	%r167, %r167, 1;
$L__BB0_12:
	setp.gt.s32 	%p48, %r110, -1;
	setp.lt.u32 	%p49, %r110, %r90;
	and.pred  	%p50, %p48, %p49;
	and.pred  	%p51, %p50, %p6;
	not.pred 	%p52, %p51;
	@%p52 bra 	$L__BB0_14;
	add.s32 	%r136, %r154, -9;
	cvt.s64.s32 	%rd14, %r136;
	add.s64 	%rd15, %rd1, %rd14;
	ld.global.u8 	%r137, [%rd15];
	add.s32 	%r164, %r164, %r137;
	ld.global.u8 	%r138, [%rd15+1];
	add.s32 	%r165, %r165, %r138;
	ld.global.u8 	%r139, [%rd15+2];
	add.s32 	%r166, %r166, %r139;
	add.s32 	%r167, %r167, 1;
$L__BB0_14:
	setp.gt.s32 	%p53, %r110, -1;
	setp.lt.u32 	%p54, %r110, %r90;
	and.pred  	%p55, %p53, %p54;
	and.pred  	%p56, %p55, %p7;
	not.pred 	%p57, %p56;
	@%p57 bra 	$L__BB0_16;
	add.s32 	%r141, %r155, -9;
	cvt.s64.s32 	%rd16, %r141;
	add.s64 	%rd17, %rd1, %rd16;
	ld.global.u8 	%r142, [%rd17];
	add.s32 	%r164, %r164, %r142;
	ld.global.u8 	%r143, [%rd17+1];
	add.s32 	%r165, %r165, %r143;
	ld.global.u8 	%r144, [%rd17+2];
	add.s32 	%r166, %r166, %r144;
	add.s32 	%r167, %r167, 1;
$L__BB0_16:
	add.s32 	%r159, %r159, 1;
	add.s32 	%r158, %r158, 3;
	add.s32 	%r157, %r157, 3;
	add.s32 	%r156, %r156, 3;
	add.s32 	%r155, %r155, 3;
	add.s32 	%r154, %r154, 3;
	add.s32 	%r153, %r153, 3;
	add.s32 	%r152, %r152, 3;
	add.s32 	%r151, %r151, 3;
	setp.ne.s32 	%p58, %r151, 12;
	@%p58 bra 	$L__BB0_2;
	cvta.to.global.u64 	%rd18, %rd2;
	div.u32 	%r145, %r164, %r167;
	mul.lo.s32 	%r146, %r3, 3;
	cvt.u64.u32 	%rd19, %r146;
	add.s64 	%rd20, %rd18, %rd19;
	st.global.u8 	[%rd20], %r145;
	div.u32 	%r147, %r165, %r167;
	add.s32 	%r148, %r146, 1;
	cvt.u64.u32 	%rd21, %r148;
	add.s64 	%rd22, %rd18, %rd21;
	st.global.u8 	[%rd22], %r147;
	div.u32 	%r149, %r166, %r167;
	add.s32 	%r150, %r146, 2;
	cvt.u64.u32 	%rd23, %r150;
	add.s64 	%rd24, %rd18, %rd23;
	st.global.u8 	[%rd24], %r149;
$L__BB0_18:
	ret;

}
	// .globl	overlay
.visible .entry overlay(
	.param .u64 .ptr .align 1 overlay_param_0,
	.param .u64 .ptr .align 1 overlay_param_1,
	.param .u64 .ptr .align 1 overlay_param_2,
	.param .u32 overlay_param_3,
	.param .u32 overlay_param_4,
	.param .u32 overlay_param_5
)
{
	.reg .pred 	%p<2>;
	.reg .b16 	%rs<2>;
	.reg .b32 	%r<8>;
	.reg .b64 	%rd<9>;

	ld.param.u64 	%rd1, [overlay_param_0];
	ld.param.u64 	%rd2, [overlay_param_1];
	ld.param.u32 	%r2, [overlay_param_5];
	cvta.to.global.u64 	%rd3, %rd2;
	mov.u32 	%r3, %ctaid.x;
	mov.u32 	%r4, %ntid.x;
	mov.u32 	%r5, %tid.x;
	mad.lo.s32 	%r1, %r3, %r4, %r5;
	cvt.u64.u32 	%rd4, %r1;
	add.s64 	%rd5, %rd3, %rd4;
	ld.global.u8 	%rs1, [%rd5];
	cvt.u32.u16 	%r6, %rs1;
	and.b32  	%r7, %r6, 255;
	setp.eq.s32 	%p1, %r2, %r7;
	@%p1 bra 	$L__BB1_2;
	cvta.to.global.u64 	%rd7, %rd1;
	add.s64 	%rd8, %rd7, %rd4;
	st.global.u8 	[%rd8], %rs1;
$L__BB1_2:
	ret;

}
	// .globl	resize
.visible .entry resize(
	.param .u64 .ptr .align 1 resize_param_0,
	.param .u64 .ptr .align 1 resize_param_1,
	.param .u32 resize_param_2,
	.param .u32 resize_param_3,
	.param .u32 resize_param_4,
	.param .u32 resize_param_5,
	.param .f32 resize_param_6,
	.param .f32 resize_param_7
)
{
	.reg .pred 	%p<4>;
	.reg .b16 	%rs<2>;
	.reg .b32 	%r<17>;
	.reg .b32 	%f<9>;
	.reg .b64 	%rd<9>;

	ld.param.u64 	%rd1, [resize_param_0];
	ld.param.u64 	%rd2, [resize_param_1];
	ld.param.u32 	%r5, [resize_param_2];
	ld.param.u32 	%r4, [resize_param_4];
	ld.param.u32 	%r6, [resize_param_5];
	ld.param.f32 	%f1, [resize_param_6];
	ld.param.f32 	%f2, [resize_param_7];
	mov.u32 	%r8, %ntid.x;
	mov.u32 	%r9, %ctaid.x;
	mov.u32 	%r10, %tid.x;
	mad.lo.s32 	%r1, %r8, %r9, %r10;
	mov.u32 	%r11, %ntid.y;
	mov.u32 	%r12, %ctaid.y;
	mov.u32 	%r13, %tid.y;
	mad.lo.s32 	%r14, %r11, %r12, %r13;
	mul.lo.s32 	%r3, %r5, %r14;
	setp.ge.u32 	%p1, %r1, %r4;
	setp.ge.u32 	%p2, %r14, %r6;
	or.pred  	%p3, %p1, %p2;
	@%p3 bra 	$L__BB2_2;
	cvta.to.global.u64 	%rd3, %rd1;
	cvta.to.global.u64 	%rd4, %rd2;
	cvt.rn.f32.u32 	%f3, %r1;
	cvt.rn.f32.u32 	%f4, %r14;
	mul.f32 	%f5, %f2, %f4;
	cvt.rn.f32.u32 	%f6, %r4;
	mul.f32 	%f7, %f5, %f6;
	fma.rn.f32 	%f8, %f1, %f3, %f7;
	cvt.rzi.u32.f32 	%r15, %f8;
	add.s32 	%r16, %r3, %r1;
	cvt.u64.u32 	%rd5, %r16;
	add.s64 	%rd6, %rd3, %rd5;
	ld.global.u8 	%rs1, [%rd6];
	cvt.u64.u32 	%rd7, %r15;
	add.s64 	%rd8, %rd4, %rd7;
	st.global.u8 	[%rd8], %rs1;
$L__BB2_2:
	ret;

}
	// .globl	NV12_to_RGB
.visible .entry NV12_to_RGB(
	.param .u64 .ptr .align 1 NV12_to_RGB_param_0,
	.param .u32 NV12_to_RGB_param_1,
	.param .u64 .ptr .align 1 NV12_to_RGB_param_2,
	.param .u32 NV12_to_RGB_param_3,
	.param .u32 NV12_to_RGB_param_4,
	.param .u32 NV12_to_RGB_param_5
)
{
	.reg .pred 	%p<7>;
	.reg .b16 	%rs<12>;
	.reg .b32 	%r<87>;
	.reg .b32 	%f<36>;
	.reg .b64 	%rd<25>;

	ld.param.u64 	%rd3, [NV12_to_RGB_param_0];
	ld.param.u32 	%r18, [NV12_to_RGB_param_1];
	ld.param.u64 	%rd2, [NV12_to_RGB_param_2];
	ld.param.u32 	%r19, [NV12_to_RGB_param_3];
	ld.param.u32 	%r21, [NV12_to_RGB_param_4];
	ld.param.u32 	%r22, [NV12_to_RGB_param_5];
	cvta.to.global.u64 	%rd1, %rd3;
	mov.u32 	%r23, %ctaid.x;
	mov.u32 	%r24, %ntid.x;
	mul.lo.s32 	%r25, %r24, %r23;
	shl.b32 	%r26, %r25, 1;
	mov.u32 	%r27, %tid.x;
	shl.b32 	%r28, %r27, 1;
	add.s32 	%r1, %r26, %r28;
	mov.u32 	%r29, %ctaid.y;
	mov.u32 	%r30, %ntid.y;
	mov.u32 	%r31, %tid.y;
	mad.lo.s32 	%r32, %r29, %r30, %r31;
	setp.ge.u32 	%p1, %r1, %r21;
	setp.ge.u32 	%p2, %r32, %r22;
	or.pred  	%p3, %p1, %p2;
	@%p3 bra 	$L__BB3_7;
	mad.lo.s32 	%r33, %r18, %r32, %r1;
	cvt.u64.u32 	%rd4, %r33;
	add.s64 	%rd5, %rd1, %rd4;
	ld.global.u8 	%r3, [%rd5];
	add.s32 	%r34, %r33, 1;
	cvt.u64.u32 	%rd6, %r34;
	add.s64 	%rd7, %rd1, %rd6;
	ld.global.u8 	%r4, [%rd7];
	mul.lo.s32 	%r5, %r22, %r18;
	shr.u32 	%r6, %r32, 1;
	and.b32  	%r35, %r32, 1;
	setp.eq.b32 	%p4, %r35, 1;
	not.pred 	%p5, %p4;
	@%p5 bra 	$L__BB3_5;
	mad.lo.s32 	%r36, %r6, %r18, %r1;
	add.s32 	%r7, %r36, %r5;
	cvt.u64.u32 	%rd8, %r7;
	add.s64 	%rd9, %rd1, %rd8;
	ld.global.u8 	%r84, [%rd9];
	add.s32 	%r9, %r7, 1;
	cvt.u64.u32 	%rd10, %r9;
	add.s64 	%rd11, %rd1, %rd10;
	ld.global.u8 	%r85, [%rd11];
	shr.u32 	%r37, %r22, 1;
	add.s32 	%r38, %r37, -1;
	setp.ge.u32 	%p6, %r6, %r38;
	@%p6 bra 	$L__BB3_4;
	add.s32 	%r39, %r7, %r18;
	cvt.u64.u32 	%rd12, %r39;
	add.s64 	%rd13, %rd1, %rd12;
	ld.global.u8 	%rs1, [%rd13];
	cvt.u16.u32 	%rs2, %r84;
	add.s16 	%rs3, %rs2, %rs1;
	add.s16 	%rs4, %rs3, 1;
	shr.u16 	%rs5, %rs4, 1;
	cvt.u32.u16 	%r84, %rs5;
	add.s32 	%r40, %r9, %r18;
	cvt.u64.u32 	%rd14, %r40;
	add.s64 	%rd15, %rd1, %rd14;
	ld.global.u8 	%rs6, [%rd15];
	cvt.u16.u32 	%rs7, %r85;
	add.s16 	%rs8, %rs7, %rs6;
	add.s16 	%rs9, %rs8, 1;
	shr.u16 	%rs10, %rs9, 1;
	cvt.u32.u16 	%r85, %rs10;
$L__BB3_4:
	shl.b32 	%r41, %r84, 12;
	shl.b32 	%r42, %r85, 22;
	or.b32  	%r86, %r42, %r41;
	bra.uni 	$L__BB3_6;
$L__BB3_5:
	mad.lo.s32 	%r43, %r6, %r18, %r1;
	add.s32 	%r44, %r43, %r5;
	cvt.u64.u32 	%rd16, %r44;
	add.s64 	%rd17, %rd1, %rd16;
	ld.global.u8 	%rs11, [%rd17];
	mul.wide.u16 	%r45, %rs11, 4096;
	add.s32 	%r46, %r44, 1;
	cvt.u64.u32 	%rd18, %r46;
	add.s64 	%rd19, %rd1, %rd18;
	ld.global.u8 	%r47, [%rd19];
	shl.b32 	%r48, %r47, 22;
	or.b32  	%r86, %r48, %r45;
$L__BB3_6:
	cvta.to.global.u64 	%rd20, %rd2;
	and.b32  	%r49, %r86, 1023;
	shl.b32 	%r50, %r3, 2;
	or.b32  	%r51, %r49, %r50;
	shr.u32 	%r52, %r86, 10;
	and.b32  	%r53, %r52, 1023;
	shr.u32 	%r54, %r86, 20;
	shl.b32 	%r55, %r4, 2;
	or.b32  	%r56, %r49, %r55;
	cvt.rn.f32.u32 	%f1, %r51;
	add.s32 	%r57, %r53, -512;
	cvt.rn.f32.s32 	%f2, %r57;
	add.s32 	%r58, %r54, -512;
	cvt.rn.f32.s32 	%f3, %r58;
	mul.f32 	%f4, %f1, 0f3F950B0F;
	mov.f32 	%f5, 0f00000000;
	copysign.f32 	%f6, %f2, %f5;
	add.f32 	%f7, %f4, %f6;
	fma.rn.f32 	%f8, %f3, 0f3FCC49BA, %f7;
	mul.f32 	%f9, %f2, 0f3EC89A02;
	sub.f32 	%f10, %f4, %f9;
	mul.f32 	%f11, %f3, 0f3F5020C5;
	sub.f32 	%f12, %f10, %f11;
	fma.rn.f32 	%f13, %f2, 0f400119CE, %f4;
	copysign.f32 	%f14, %f3, %f5;
	add.f32 	%f15, %f14, %f13;
	cvt.rn.f32.u32 	%f16, %r56;
	mul.f32 	%f17, %f16, 0f3F950B0F;
	add.f32 	%f18, %f17, %f6;
	fma.rn.f32 	%f19, %f3, 0f3FCC49BA, %f18;
	sub.f32 	%f20, %f17, %f9;
	sub.f32 	%f21, %f20, %f11;
	fma.rn.f32 	%f22, %f2, 0f400119CE, %f17;
	add.f32 	%f23, %f14, %f22;
	shr.u32 	%r59, %r19, 2;
	max.f32 	%f24, %f8, 0f00000000;
	min.f32 	%f25, %f24, 0f447FC000;
	max.f32 	%f26, %f12, 0f00000000;
	min.f32 	%f27, %f26, 0f447FC000;
	max.f32 	%f28, %f15, 0f00000000;
	min.f32 	%f29, %f28, 0f447FC000;
	cvt.rzi.u32.f32 	%r60, %f29;
	shr.u32 	%r61, %r60, 2;
	cvt.rzi.u32.f32 	%r62, %f27;
	shl.b32 	%r63, %r62, 6;
	and.b32  	%r64, %r63, 16776960;
	cvt.rzi.u32.f32 	%r65, %f25;
	shl.b32 	%r66, %r65, 14;
	and.b32  	%r67, %r66, 16711680;
	or.b32  	%r68, %r61, %r64;
	or.b32  	%r69, %r68, %r67;
	or.b32  	%r70, %r69, -16777216;
	mad.lo.s32 	%r71, %r59, %r32, %r1;
	mul.wide.u32 	%rd21, %r71, 4;
	add.s64 	%rd22, %rd20, %rd21;
	st.global.u32 	[%rd22], %r70;
	max.f32 	%f30, %f19, 0f00000000;
	min.f32 	%f31, %f30, 0f447FC000;
	max.f32 	%f32, %f21, 0f00000000;
	min.f32 	%f33, %f32, 0f447FC000;
	max.f32 	%f34, %f23, 0f00000000;
	min.f32 	%f35, %f34, 0f447FC000;
	cvt.rzi.u32.f32 	%r72, %f35;
	shr.u32 	%r73, %r72, 2;
	cvt.rzi.u32.f32 	%r74, %f33;
	shl.b32 	%r75, %r74, 6;
	and.b32  	%r76, %r75, 16776960;
	cvt.rzi.u32.f32 	%r77, %f31;
	shl.b32 	%r78, %r77, 14;
	and.b32  	%r79, %r78, 16711680;
	or.b32  	%r80, %r73, %r76;
	or.b32  	%r81, %r80, %r79;
	or.b32  	%r82, %r81, -16777216;
	add.s32 	%r83, %r71, 1;
	mul.wide.u32 	%rd23, %r83, 4;
	add.s64 	%rd24, %rd20, %rd23;
	st.global.u32 	[%rd24], %r82;
$L__BB3_7:
	ret;

}


// ===== COMPILED SASS (sm_100) =====

	.target	sm_100

	.elftype	@"ET_EXEC"


//--------------------- .note.nv.tkinfo           --------------------------
	.section	.note.nv.tkinfo,"",@"SHT_NOTE"
	.sectionflags	@"SHF_NOTE_NV_TKINFO"
	.tkinfo
        /*0018*/ 	.word	0x00000002
        /*0030*/ 	.string	""
        /*0030*/ 	.string	"ptxas"
        /*0030*/ 	.string	"Cuda compilation tools, release 13.0, V13.0.88"
        /*0030*/ 	.string	"Build cuda_13.0.r13.0/compiler.36424714_0"
        /*0030*/ 	.string	"-arch sm_100 -m 64 "



//--------------------- .note.nv.cuinfo           --------------------------
	.section	.note.nv.cuinfo,"",@"SHT_NOTE"
	.sectionflags	@"SHF_NOTE_NV_CUINFO"
        /*0018*/ 	.short	0x0002
        /*001a*/ 	.short	0x0064
        /*001c*/ 	.short	0x0082
	.zero		2


//--------------------- .nv.info                  --------------------------
	.section	.nv.info,"",@"SHT_CUDA_INFO"
	.align	4


	//----- nvinfo : EIATTR_REGCOUNT
	.align		4
        /*0000*/ 	.byte	0x04, 0x2f
        /*0002*/ 	.short	(.L_2 - .L_1)
	.align		4
.L_1:
        /*0004*/ 	.word	index@(blur)
        /*0008*/ 	.word	0x00000028


	//----- nvinfo : EIATTR_FRAME_SIZE
	.align		4
.L_2:
        /*000c*/ 	.byte	0x04, 0x11
        /*000e*/ 	.short	(.L_4 - .L_3)
	.align		4
.L_3:
        /*0010*/ 	.word	index@(blur)
        /*0014*/ 	.word	0x00000000


	//----- nvinfo : EIATTR_REGCOUNT
	.align		4
.L_4:
        /*0018*/ 	.byte	0x04, 0x2f
        /*001a*/ 	.short	(.L_6 - .L_5)
	.align		4
.L_5:
        /*001c*/ 	.word	index@(overlay)
        /*0020*/ 	.word	0x00000008


	//----- nvinfo : EIATTR_FRAME_SIZE
	.align		4
.L_6:
        /*0024*/ 	.byte	0x04, 0x11
        /*0026*/ 	.short	(.L_8 - .L_7)
	.align		4
.L_7:
        /*0028*/ 	.word	index@(overlay)
        /*002c*/ 	.word	0x00000000


	//----- nvinfo : EIATTR_REGCOUNT
	.align		4
.L_8:
        /*0030*/ 	.byte	0x04, 0x2f
        /*0032*/ 	.short	(.L_10 - .L_9)
	.align		4
.L_9:
        /*0034*/ 	.word	index@(resize)
        /*0038*/ 	.word	0x00000008


	//----- nvinfo : EIATTR_FRAME_SIZE
	.align		4
.L_10:
        /*003c*/ 	.byte	0x04, 0x11
        /*003e*/ 	.short	(.L_12 - .L_11)
	.align		4
.L_11:
        /*0040*/ 	.word	index@(resize)
        /*0044*/ 	.word	0x00000000


	//----- nvinfo : EIATTR_REGCOUNT
	.align		4
.L_12:
        /*0048*/ 	.byte	0x04, 0x2f
        /*004a*/ 	.short	(.L_14 - .L_13)
	.align		4
.L_13:
        /*004c*/ 	.word	index@(NV12_to_RGB)
        /*0050*/ 	.word	0x00000012


	//----- nvinfo : EIATTR_FRAME_SIZE
	.align		4
.L_14:
        /*0054*/ 	.byte	0x04, 0x11
        /*0056*/ 	.short	(.L_16 - .L_15)
	.align		4
.L_15:
        /*0058*/ 	.word	index@(NV12_to_RGB)
        /*005c*/ 	.word	0x00000000


	//----- nvinfo : EIATTR_MIN_STACK_SIZE
	.align		4
.L_16:
        /*0060*/ 	.byte	0x04, 0x12
        /*0062*/ 	.short	(.L_18 - .L_17)
	.align		4
.L_17:
        /*0064*/ 	.word	index@(NV12_to_RGB)
        /*0068*/ 	.word	0x00000000


	//----- nvinfo : EIATTR_MIN_STACK_SIZE
	.align		4
.L_18:
        /*006c*/ 	.byte	0x04, 0x12
        /*006e*/ 	.short	(.L_20 - .L_19)
	.align		4
.L_19:
        /*0070*/ 	.word	index@(resize)
        /*0074*/ 	.word	0x00000000


	//----- nvinfo : EIATTR_MIN_STACK_SIZE
	.align		4
.L_20:
        /*0078*/ 	.byte	0x04, 0x12
        /*007a*/ 	.short	(.L_22 - .L_21)
	.align		4
.L_21:
        /*007c*/ 	.word	index@(overlay)
        /*0080*/ 	.word	0x00000000


	//----- nvinfo : EIATTR_MIN_STACK_SIZE
	.align		4
.L_22:
        /*0084*/ 	.byte	0x04, 0x12
        /*0086*/ 	.short	(.L_24 - .L_23)
	.align		4
.L_23:
        /*0088*/ 	.word	index@(blur)
        /*008c*/ 	.word	0x00000000
.L_24:


//--------------------- .nv.compat                --------------------------
	.section	.nv.compat,"",@"SHT_CUDA_COMPAT_INFO"
	.align	4
        /*0000*/ 	.byte	0x02, 0x09, 0x00, 0x00, 0x02, 0x02, 0x01, 0x00, 0x02, 0x05, 0x05, 0x00, 0x03, 0x07, 0x01, 0x01
        /*0010*/ 	.byte	0x02, 0x03, 0x00, 0x00, 0x02, 0x06, 0x01, 0x00, 0x04, 0x0b, 0x08, 0x00, 0x09, 0x00, 0x00, 0x00
        /*0020*/ 	.byte	0x00, 0x00, 0x00, 0x00


//--------------------- .nv.info.NV12_to_RGB      --------------------------
	.section	.nv.info.NV12_to_RGB,"",@"SHT_CUDA_INFO"
	.sectionflags	@""
	.align	4


	//----- nvinfo : EIATTR_CUDA_API_VERSION
	.align		4
        /*0000*/ 	.byte	0x04, 0x37
        /*0002*/ 	.short	(.L_26 - .L_25)
.L_25:
        /*0004*/ 	.word	0x00000082


	//----- nvinfo : EIATTR_KPARAM_INFO
	.align		4
.L_26:
        /*0008*/ 	.byte	0x04, 0x17
        /*000a*/ 	.short	(.L_28 - .L_27)
.L_27:
        /*000c*/ 	.word	0x00000000
        /*0010*/ 	.short	0x0005
        /*0012*/ 	.short	0x0020
        /*0014*/ 	.byte	0x00, 0xf0, 0x11, 0x00


	//----- nvinfo : EIATTR_KPARAM_INFO
	.align		4
.L_28:
        /*0018*/ 	.byte	0x04, 0x17
        /*001a*/ 	.short	(.L_30 - .L_29)
.L_29:
        /*001c*/ 	.word	0x00000000
        /*0020*/ 	.short	0x0004
        /*0022*/ 	.short	0x001c
        /*0024*/ 	.byte	0x00, 0xf0, 0x11, 0x00


	//----- nvinfo : EIATTR_KPARAM_INFO
	.align		4
.L_30:
        /*0028*/ 	.byte	0x04, 0x17
        /*002a*/ 	.short	(.L_32 - .L_31)
.L_31:
        /*002c*/ 	.word	0x00000000
        /*0030*/ 	.short	0x0003
        /*0032*/ 	.short	0x0018
        /*0034*/ 	.byte	0x00, 0xf0, 0x11, 0x00


	//----- nvinfo : EIATTR_KPARAM_INFO
	.align		4
.L_32:
        /*0038*/ 	.byte	0x04, 0x17
        /*003a*/ 	.short	(.L_34 - .L_33)
.L_33:
        /*003c*/ 	.word	0x00000000
        /*0040*/ 	.short	0x0002
        /*0042*/ 	.short	0x0010
        /*0044*/ 	.byte	0x00, 0xf5, 0x21, 0x00


	//----- nvinfo : EIATTR_KPARAM_INFO
	.align		4
.L_34:
        /*0048*/ 	.byte	0x04, 0x17
        /*004a*/ 	.short	(.L_36 - .L_35)
.L_35:
        /*004c*/ 	.word	0x00000000
        /*0050*/ 	.short	0x0001
        /*0052*/ 	.short	0x0008
        /*0054*/ 	.byte	0x00, 0xf0, 0x11, 0x00


	//----- nvinfo : EIATTR_KPARAM_INFO
	.align		4
.L_36:
        /*0058*/ 	.byte	0x04, 0x17
        /*005a*/ 	.short	(.L_38 - .L_37)
.L_37:
        /*005c*/ 	.word	0x00000000
        /*0060*/ 	.short	0x0000
        /*0062*/ 	.short	0x0000
        /*0064*/ 	.byte	0x00, 0xf5, 0x21, 0x00


	//----- nvinfo : EIATTR_SPARSE_MMA_MASK
	.align		4
.L_38:
        /*0068*/ 	.byte	0x03, 0x50
        /*006a*/ 	.short	0x0000


	//----- nvinfo : EIATTR_MAXREG_COUNT
	.align		4
        /*006c*/ 	.byte	0x03, 0x1b
        /*006e*/ 	.short	0x00ff


	//----- nvinfo : EIATTR_MERCURY_ISA_VERSION
	.align		4
        /*0070*/ 	.byte	0x03, 0x5f
        /*0072*/ 	.short	0x0101


	//----- nvinfo : EIATTR_VRC_CTA_INIT_COUNT
	.align		4
        /*0074*/ 	.byte	0x02, 0x4a
	.zero		1
	.zero		1


	//----- nvinfo : EIATTR_EXIT_INSTR_OFFSETS
	.align		4
        /*0078*/ 	.byte	0x04, 0x1c
        /*007a*/ 	.short	(.L_40 - .L_39)


	//   ....[0]....
.L_39:
        /*007c*/ 	.word	0x000000e0


	//   ....[1]....
        /*0080*/ 	.word	0x000008d0


	//----- nvinfo : EIATTR_CRS_STACK_SIZE
	.align		4
.L_40:
        /*0084*/ 	.byte	0x04, 0x1e
        /*0086*/ 	.short	(.L_42 - .L_41)
.L_41:
        /*0088*/ 	.word	0x00000000


	//----- nvinfo : EIATTR_CBANK_PARAM_SIZE
	.align		4
.L_42:
        /*008c*/ 	.byte	0x03, 0x19
        /*008e*/ 	.short	0x0024


	//----- nvinfo : EIATTR_PARAM_CBANK
	.align		4
        /*0090*/ 	.byte	0x04, 0x0a
        /*0092*/ 	.short	(.L_44 - .L_43)
	.align		4
.L_43:
        /*0094*/ 	.word	index@(.nv.constant0.NV12_to_RGB)
        /*0098*/ 	.short	0x0380
        /*009a*/ 	.short	0x0024


	//----- nvinfo : EIATTR_SW_WAR
	.align		4
.L_44:
        /*009c*/ 	.byte	0x04, 0x36
        /*009e*/ 	.short	(.L_46 - .L_45)
.L_45:
        /*00a0*/ 	.word	0x00000008
.L_46:


//--------------------- .nv.info.resize           --------------------------
	.section	.nv.info.resize,"",@"SHT_CUDA_INFO"
	.sectionflags	@""
	.align	4


	//----- nvinfo : EIATTR_CUDA_API_VERSION
	.align		4
        /*0000*/ 	.byte	0x04, 0x37
        /*0002*/ 	.short	(.L_48 - .L_47)
.L_47:
        /*0004*/ 	.word	0x00000082


	//----- nvinfo : EIATTR_KPARAM_INFO
	.align		4
.L_48:
        /*0008*/ 	.byte	0x04, 0x17
        /*000a*/ 	.short	(.L_50 - .L_49)
.L_49:
        /*000c*/ 	.word	0x00000000
        /*0010*/ 	.short	0x0007
        /*0012*/ 	.short	0x0024
        /*0014*/ 	.byte	0x00, 0xf0, 0x11, 0x00


	//----- nvinfo : EIATTR_KPARAM_INFO
	.align		4
.L_50:
        /*0018*/ 	.byte	0x04, 0x17
        /*001a*/ 	.short	(.L_52 - .L_51)
.L_51:
        /*001c*/ 	.word	0x00000000
        /*0020*/ 	.short	0x0006
        /*0022*/ 	.short	0x0020
        /*0024*/ 	.byte	0x00, 0xf0, 0x11, 0x00


	//----- nvinfo : EIATTR_KPARAM_INFO
	.align		4
.L_52:
        /*0028*/ 	.byte	0x04, 0x17
        /*002a*/ 	.short	(.L_54 - .L_53)
.L_53:
        /*002c*/ 	.word	0x00000000
        /*0030*/ 	.short	0x0005
        /*0032*/ 	.short	0x001c
        /*0034*/ 	.byte	0x00, 0xf0, 0x11, 0x00


	//----- nvinfo : EIATTR_KPARAM_INFO
	.align		4
.L_54:
        /*0038*/ 	.byte	0x04, 0x17
        /*003a*/ 	.short	(.L_56 - .L_55)
.L_55:
        /*003c*/ 	.word	0x00000000
        /*0040*/ 	.short	0x0004
        /*0042*/ 	.short	0x0018
        /*0044*/ 	.byte	0x00, 0xf0, 0x11, 0x00


	//----- nvinfo : EIATTR_KPARAM_INFO
	.align		4
.L_56:
        /*0048*/ 	.byte	0x04, 0x17
        /*004a*/ 	.short	(.L_58 - .L_57)
.L_57:
        /*004c*/ 	.word	0x00000000
        /*0050*/ 	.short	0x0003
        /*0052*/ 	.short	0x0014
        /*0054*/ 	.byte	0x00, 0xf0, 0x11, 0x00


	//----- nvinfo : EIATTR_KPARAM_INFO
	.align		4
.L_58:
        /*0058*/ 	.byte	0x04, 0x17
        /*005a*/ 	.short	(.L_60 - .L_59)
.L_59:
        /*005c*/ 	.word	0x00000000
        /*0060*/ 	.short	0x0002
        /*0062*/ 	.short	0x0010
        /*0064*/ 	.byte	0x00, 0xf0, 0x11, 0x00


	//----- nvinfo : EIATTR_KPARAM_INFO
	.align		4
.L_60:
        /*0068*/ 	.byte	0x04, 0x17
        /*006a*/ 	.short	(.L_62 - .L_61)
.L_61:
        /*006c*/ 	.word	0x00000000
        /*0070*/ 	.short	0x0001
        /*0072*/ 	.short	0x0008
        /*0074*/ 	.byte	0x00, 0xf5, 0x21, 0x00


	//----- nvinfo : EIATTR_KPARAM_INFO
	.align		4
.L_62:
        /*0078*/ 	.byte	0x04, 0x17
        /*007a*/ 	.short	(.L_64 - .L_63)
.L_63:
        /*007c*/ 	.word	0x00000000
        /*0080*/ 	.short	0x0000
        /*0082*/ 	.short	0x0000
        /*0084*/ 	.byte	0x00, 0xf5, 0x21, 0x00


	//----- nvinfo : EIATTR_SPARSE_MMA_MASK
	.align		4
.L_64:
        /*0088*/ 	.byte	0x03, 0x50
        /*008a*/ 	.short	0x0000


	//----- nvinfo : EIATTR_MAXREG_COUNT
	.align		4
        /*008c*/ 	.byte	0x03, 0x1b
        /*008e*/ 	.short	0x00ff


	//----- nvinfo : EIATTR_MERCURY_ISA_VERSION
	.align		4
        /*0090*/ 	.byte	0x03, 0x5f
        /*0092*/ 	.short	0x0101


	//----- nvinfo : EIATTR_VRC_CTA_INIT_COUNT
	.align		4
        /*0094*/ 	.byte	0x02, 0x4a
	.zero		1
	.zero		1


	//----- nvinfo : EIATTR_EXIT_INSTR_OFFSETS
	.align		4
        /*0098*/ 	.byte	0x04, 0x1c
        /*009a*/ 	.short	(.L_66 - .L_65)


	//   ....[0]....
.L_65:
        /*009c*/ 	.word	0x000000c0


	//   ....[1]....
        /*00a0*/ 	.word	0x000001f0


	//----- nvinfo : EIATTR_CBANK_PARAM_SIZE
	.align		4
.L_66:
        /*00a4*/ 	.byte	0x03, 0x19
        /*00a6*/ 	.short	0x0028


	//----- nvinfo : EIATTR_PARAM_CBANK
	.align		4
        /*00a8*/ 	.byte	0x04, 0x0a
        /*00aa*/ 	.short	(.L_68 - .L_67)
	.align		4
.L_67:
        /*00ac*/ 	.word	index@(.nv.constant0.resize)
        /*00b0*/ 	.short	0x0380
        /*00b2*/ 	.short	0x0028


	//----- nvinfo : EIATTR_SW_WAR
	.align		4
.L_68:
        /*00b4*/ 	.byte	0x04, 0x36
        /*00b6*/ 	.short	(.L_70 - .L_69)
.L_69:
        /*00b8*/ 	.word	0x00000008
.L_70:


//--------------------- .nv.info.overlay          --------------------------
	.section	.nv.info.overlay,"",@"SHT_CUDA_INFO"
	.sectionflags	@""
	.align	4


	//----- nvinfo : EIATTR_CUDA_API_VERSION
	.align		4
        /*0000*/ 	.byte	0x04, 0x37
        /*0002*/ 	.short	(.L_72 - .L_71)
.L_71:
        /*0004*/ 	.word	0x00000082


	//----- nvinfo : EIATTR_KPARAM_INFO
	.align		4
.L_72:
        /*0008*/ 	.byte	0x04, 0x17
        /*000a*/ 	.short	(.L_74 - .L_73)
.L_73:
        /*000c*/ 	.word	0x00000000
        /*0010*/ 	.short	0x0005
        /*0012*/ 	.short	0x0020
        /*0014*/ 	.byte	0x00, 0xf0, 0x11, 0x00


	//----- nvinfo : EIATTR_KPARAM_INFO
	.align		4
.L_74:
        /*0018*/ 	.byte	0x04, 0x17
        /*001a*/ 	.short	(.L_76 - .L_75)
.L_75:
        /*001c*/ 	.word	0x00000000
        /*0020*/ 	.short	0x0004
        /*0022*/ 	.short	0x001c
        /*0024*/ 	.byte	0x00, 0xf0, 0x11, 0x00


	//----- nvinfo : EIATTR_KPARAM_INFO
	.align		4
.L_76:
        /*0028*/ 	.byte	0x04, 0x17
        /*002a*/ 	.short	(.L_78 - .L_77)
.L_77:
        /*002c*/ 	.word	0x00000000
        /*0030*/ 	.short	0x0003
        /*0032*/ 	.short	0x0018
        /*0034*/ 	.byte	0x00, 0xf0, 0x11, 0x00


	//----- nvinfo : EIATTR_KPARAM_INFO
	.align		4
.L_78:
        /*0038*/ 	.byte	0x04, 0x17
        /*003a*/ 	.short	(.L_80 - .L_79)
.L_79:
        /*003c*/ 	.word	0x00000000
        /*0040*/ 	.short	0x0002
        /*0042*/ 	.short	0x0010
        /*0044*/ 	.byte	0x00, 0xf5, 0x21, 0x00


	//----- nvinfo : EIATTR_KPARAM_INFO
	.align		4
.L_80:
        /*0048*/ 	.byte	0x04, 0x17
        /*004a*/ 	.short	(.L_82 - .L_81)
.L_81:
        /*004c*/ 	.word	0x00000000
        /*0050*/ 	.short	0x0001
        /*0052*/ 	.short	0x0008
        /*0054*/ 	.byte	0x00, 0xf5, 0x21, 0x00


	//----- nvinfo : EIATTR_KPARAM_INFO
	.align		4
.L_82:
        /*0058*/ 	.byte	0x04, 0x17
        /*005a*/ 	.short	(.L_84 - .L_83)
.L_83:
        /*005c*/ 	.word	0x00000000
        /*0060*/ 	.short	0x0000
        /*0062*/ 	.short	0x0000
        /*0064*/ 	.byte	0x00, 0xf5, 0x21, 0x00


	//----- nvinfo : EIATTR_SPARSE_MMA_MASK
	.align		4
.L_84:
        /*0068*/ 	.byte	0x03, 0x50
        /*006a*/ 	.short	0x0000


	//----- nvinfo : EIATTR_MAXREG_COUNT
	.align		4
        /*006c*/ 	.byte	0x03, 0x1b
        /*006e*/ 	.short	0x00ff


	//----- nvinfo : EIATTR_MERCURY_ISA_VERSION
	.align		4
        /*0070*/ 	.byte	0x03, 0x5f
        /*0072*/ 	.short	0x0101


	//----- nvinfo : EIATTR_VRC_CTA_INIT_COUNT
	.align		4
        /*0074*/ 	.byte	0x02, 0x4a
	.zero		1
	.zero		1


	//----- nvinfo : EIATTR_EXIT_INSTR_OFFSETS
	.align		4
        /*0078*/ 	.byte	0x04, 0x1c
        /*007a*/ 	.short	(.L_86 - .L_85)


	//   ....[0]....
.L_85:
        /*007c*/ 	.word	0x000000c0


	//   ....[1]....
        /*0080*/ 	.word	0x00000110


	//----- nvinfo : EIATTR_CBANK_PARAM_SIZE
	.align		4
.L_86:
        /*0084*/ 	.byte	0x03, 0x19
        /*0086*/ 	.short	0x0024


	//----- nvinfo : EIATTR_PARAM_CBANK
	.align		4
        /*0088*/ 	.byte	0x04, 0x0a
        /*008a*/ 	.short	(.L_88 - .L_87)
	.align		4
.L_87:
        /*008c*/ 	.word	index@(.nv.constant0.overlay)
        /*0090*/ 	.short	0x0380
        /*0092*/ 	.short	0x0024


	//----- nvinfo : EIATTR_SW_WAR
	.align		4
.L_88:
        /*0094*/ 	.byte	0x04, 0x36
        /*0096*/ 	.short	(.L_90 - .L_89)
.L_89:
        /*0098*/ 	.word	0x00000008
.L_90:


//--------------------- .nv.info.blur             --------------------------
	.section	.nv.info.blur,"",@"SHT_CUDA_INFO"
	.sectionflags	@""
	.align	4


	//----- nvinfo : EIATTR_CUDA_API_VERSION
	.align		4
        /*0000*/ 	.byte	0x04, 0x37
        /*0002*/ 	.short	(.L_92 - .L_91)
.L_91:
        /*0004*/ 	.word	0x00000082


	//----- nvinfo : EIATTR_KPARAM_INFO
	.align		4
.L_92:
        /*0008*/ 	.byte	0x04, 0x17
        /*000a*/ 	.short	(.L_94 - .L_93)
.L_93:
        /*000c*/ 	.word	0x00000000
        /*0010*/ 	.short	0x0003
        /*0012*/ 	.short	0x0014
        /*0014*/ 	.byte	0x00, 0xf0, 0x11, 0x00


	//----- nvinfo : EIATTR_KPARAM_INFO
	.align		4
.L_94:
        /*0018*/ 	.byte	0x04, 0x17
        /*001a*/ 	.short	(.L_96 - .L_95)
.L_95:
        /*001c*/ 	.word	0x00000000
        /*0020*/ 	.short	0x0002
        /*0022*/ 	.short	0x0010
        /*0024*/ 	.byte	0x00, 0xf0, 0x11, 0x00


	//----- nvinfo : EIATTR_KPARAM_INFO
	.align		4
.L_96:
        /*0028*/ 	.byte	0x04, 0x17
        /*002a*/ 	.short	(.L_98 - .L_97)
.L_97:
        /*002c*/ 	.word	0x00000000
        /*0030*/ 	.short	0x0001
        /*0032*/ 	.short	0x0008
        /*0034*/ 	.byte	0x00, 0xf5, 0x21, 0x00


	//----- nvinfo : EIATTR_KPARAM_INFO
	.align		4
.L_98:
        /*0038*/ 	.byte	0x04, 0x17
        /*003a*/ 	.short	(.L_100 - .L_99)
.L_99:
        /*003c*/ 	.word	0x00000000
        /*0040*/ 	.short	0x0000
        /*0042*/ 	.short	0x0000
        /*0044*/ 	.byte	0x00, 0xf5, 0x21, 0x00


	//----- nvinfo : EIATTR_SPARSE_MMA_MASK
	.align		4
.L_100:
        /*0048*/ 	.byte	0x03, 0x50
        /*004a*/ 	.short	0x0000


	//----- nvinfo : EIATTR_MAXREG_COUNT
	.align		4
        /*004c*/ 	.byte	0x03, 0x1b
        /*004e*/ 	.short	0x00ff


	//----- nvinfo : EIATTR_MERCURY_ISA_VERSION
	.align		4
        /*0050*/ 	.byte	0x03, 0x5f
        /*0052*/ 	.short	0x0101


	//----- nvinfo : EIATTR_VRC_CTA_INIT_COUNT
	.align		4
        /*0054*/ 	.byte	0x02, 0x4a
	.zero		1
	.zero		1


	//----- nvinfo : EIATTR_EXIT_INSTR_OFFSETS
	.align		4
        /*0058*/ 	.byte	0x04, 0x1c
        /*005a*/ 	.short	(.L_102 - .L_101)


	//   ....[0]....
.L_101:
        /*005c*/ 	.word	0x00000080


	//   ....[1]....
        /*0060*/ 	.word	0x00000e60


	//----- nvinfo : EIATTR_CBANK_PARAM_SIZE
	.align		4
.L_102:
        /*0064*/ 	.byte	0x03, 0x19
        /*0066*/ 	.short	0x0018


	//----- nvinfo : EIATTR_PARAM_CBANK
	.align		4
        /*0068*/ 	.byte	0x04, 0x0a
        /*006a*/ 	.short	(.L_104 - .L_103)
	.align		4
.L_103:
        /*006c*/ 	.word	index@(.nv.constant0.blur)
        /*0070*/ 	.short	0x0380
        /*0072*/ 	.short	0x0018


	//----- nvinfo : EIATTR_SW_WAR
	.align		4
.L_104:
        /*0074*/ 	.byte	0x04, 0x36
        /*0076*/ 	.short	(.L_106 - .L_105)
.L_105:
        /*0078*/ 	.word	0x00000008
.L_106:


//--------------------- .nv.callgraph             --------------------------
	.section	.nv.callgraph,"",@"SHT_CUDA_CALLGRAPH"
	.align	4
	.sectionentsize	8
	.align		4
        /*0000*/ 	.word	0x00000000
	.align		4
        /*0004*/ 	.word	0xffffffff
	.align		4
        /*0008*/ 	.word	0x00000000
	.align		4
        /*000c*/ 	.word	0xfffffffe
	.align		4
        /*0010*/ 	.word	0x00000000
	.align		4
        /*0014*/ 	.word	0xfffffffd
	.align		4
        /*0018*/ 	.word	0x00000000
	.align		4
        /*001c*/ 	.word	0xfffffffc


//--------------------- .nv.constant3             --------------------------
	.section	.nv.constant3,"a",@progbits
	.align	4
.nv.constant3:
	.type		constHueColorSpaceMat,@object
	.size		constHueColorSpaceMat,(.L_0 - constHueColorSpaceMat)
constHueColorSpaceMat:
        /*0000*/ 	.byte	0x0f, 0x0b, 0x95, 0x3f, 0x00, 0x00, 0x00, 0x00, 0xba, 0x49, 0xcc, 0x3f, 0x0f, 0x0b, 0x95, 0x3f
        /*0010*/ 	.byte	0x02, 0x9a, 0xc8, 0xbe, 0xc5, 0x20, 0x50, 0xbf, 0x0f, 0x0b, 0x95, 0x3f, 0xce, 0x19, 0x01, 0x40
        /*0020*/ 	.byte	0x00, 0x00, 0x00, 0x00
.L_0:


//--------------------- .text.NV12_to_RGB         --------------------------
	.section	.text.NV12_to_RGB,"ax",@progbits
	.align	128
        .global         NV12_to_RGB
        .type           NV12_to_RGB,@function
        .size           NV12_to_RGB,(.L_x_8 - NV12_to_RGB)
        .other          NV12_to_RGB,@"STO_CUDA_ENTRY STV_DEFAULT"
NV12_to_RGB:
.text.NV12_to_RGB:
[----:B------:R-:W-:Y:S01]  /*0000*/  LDC R1, c[0x0][0x37c] ;  /* 0x0000df00ff017b82 */ /* 0x000fe20000000800 */
[----:B------:R-:W0:Y:S07]  /*0010*/  S2R R3, SR_TID.X ;  /* 0x0000000000037919 */ /* 0x000e2e0000002100 */
[----:B------:R-:W0:Y:S01]  /*0020*/  S2UR UR4, SR_CTAID.X ;  /* 0x00000000000479c3 */ /* 0x000e220000002500 */
[----:B------:R-:W1:Y:S01]  /*0030*/  LDCU UR8, c[0x0][0x3a0] ;  /* 0x00007400ff0877ac */ /* 0x000e620008000800 */
[----:B------:R-:W2:Y:S01]  /*0040*/  S2R R5, SR_TID.Y ;  /* 0x0000000000057919 */ /* 0x000ea20000002200 */
[----:B------:R-:W3:Y:S05]  /*0050*/  LDCU UR6, c[0x0][0x39c] ;  /* 0x00007380ff0677ac */ /* 0x000eea0008000800 */
[----:B------:R-:W0:Y:S08]  /*0060*/  LDC R0, c[0x0][0x360] ;  /* 0x0000d800ff007b82 */ /* 0x000e300000000800 */
[----:B------:R-:W2:Y:S08]  /*0070*/  S2UR UR5, SR_CTAID.Y ;  /* 0x00000000000579c3 */ /* 0x000eb00000002600 */
[----:B------:R-:W2:Y:S01]  /*0080*/  LDC R2, c[0x0][0x364] ;  /* 0x0000d900ff027b82 */ /* 0x000ea20000000800 */
[----:B0-----:R-:W-:-:S04]  /*0090*/  IMAD R3, R0, UR4, R3 ;  /* 0x0000000400037c24 */ /* 0x001fc8000f8e0203 */
[----:B------:R-:W-:Y:S02]  /*00a0*/  IMAD.SHL.U32 R3, R3, 0x2, RZ ;  /* 0x0000000203037824 */ /* 0x000fe400078e00ff */
[----:B--2---:R-:W-:-:S05]  /*00b0*/  IMAD R0, R2, UR5, R5 ;  /* 0x0000000502007c24 */ /* 0x004fca000f8e0205 */
[----:B-1----:R-:W-:-:S04]  /*00c0*/  ISETP.GE.U32.AND P0, PT, R0, UR8, PT ;  /* 0x0000000800007c0c */ /* 0x002fc8000bf06070 */
[----:B---3--:R-:W-:-:S13]  /*00d0*/  ISETP.GE.U32.OR P0, PT, R3, UR6, P0 ;  /* 0x0000000603007c0c */ /* 0x008fda0008706470 */
[----:B------:R-:W-:Y:S05]  /*00e0*/  @P0 EXIT ;  /* 0x000000000000094d */ /* 0x000fea0003800000 */
[----:B------:R-:W0:Y:S01]  /*00f0*/  LDC R11, c[0x0][0x388] ;  /* 0x0000e200ff0b7b82 */ /* 0x000e220000000800 */
[----:B------:R-:W1:Y:S01]  /*0100*/  LDCU.64 UR10, c[0x0][0x380] ;  /* 0x00007000ff0a77ac */ /* 0x000e620008000a00 */
[----:B------:R-:W2:Y:S01]  /*0110*/  LDCU.64 UR6, c[0x0][0x358] ;  /* 0x00006b00ff0677ac */ /* 0x000ea20008000a00 */
[----:B0-----:R-:W-:-:S04]  /*0120*/  IMAD R6, R0, R11, R3 ;  /* 0x0000000b00067224 */ /* 0x001fc800078e0203 */
[C---:B------:R-:W-:Y:S01]  /*0130*/  VIADD R4, R6.reuse, 0x1 ;  /* 0x0000000106047836 */ /* 0x040fe20000000000 */
[----:B-1----:R-:W-:-:S04]  /*0140*/  IADD3 R6, P0, PT, R6, UR10, RZ ;  /* 0x0000000a06067c10 */ /* 0x002fc8000ff1e0ff */
[----:B------:R-:W-:Y:S01]  /*0150*/  IADD3 R4, P1, PT, R4, UR10, RZ ;  /* 0x0000000a04047c10 */ /* 0x000fe2000ff3e0ff */
[----:B------:R-:W-:-:S04]  /*0160*/  IMAD.X R7, RZ, RZ, UR11, P0 ;  /* 0x0000000bff077e24 */ /* 0x000fc800080e06ff */
[----:B------:R-:W-:Y:S01]  /*0170*/  IMAD.X R5, RZ, RZ, UR11, P1 ;  /* 0x0000000bff057e24 */ /* 0x000fe200088e06ff */
[----:B--2---:R0:W5:Y:S04]  /*0180*/  LDG.E.U8 R2, desc[UR6][R6.64] ;  /* 0x0000000606027981 */ /* 0x004168000c1e1100 */
[----:B------:R0:W5:Y:S01]  /*0190*/  LDG.E.U8 R4, desc[UR6][R4.64] ;  /* 0x0000000604047981 */ /* 0x000162000c1e1100 */
[----:B------:R-:W-:Y:S01]  /*01a0*/  LOP3.LUT R8, R0, 0x1, RZ, 0xc0, !PT ;  /* 0x0000000100087812 */ /* 0x000fe200078ec0ff */
[----:B------:R-:W-:Y:S03]  /*01b0*/  BSSY.RECONVERGENT B0, `(.L_x_0) ;  /* 0x000002e000007945 */ /* 0x000fe60003800200 */
[----:B------:R-:W-:-:S02]  /*01c0*/  ISETP.NE.U32.AND P0, PT, R8, 0x1, PT ;  /* 0x000000010800780c */ /* 0x000fc40003f05070 */
[----:B------:R-:W-:-:S11]  /*01d0*/  SHF.R.U32.HI R8, RZ, 0x1, R0 ;  /* 0x00000001ff087819 */ /* 0x000fd60000011600 */
[----:B0-----:R-:W-:Y:S05]  /*01e0*/  @P0 BRA `(.L_x_1) ;  /* 0x00000000007c0947 */ /* 0x001fea0003800000 */
[----:B------:R-:W-:-:S06]  /*01f0*/  ULEA.HI UR4, UR8, 0xffffffff, URZ, 0x1f ;  /* 0xffffffff08047891 */ /* 0x000fcc000f8ff8ff */
[C---:B------:R-:W-:Y:S01]  /*0200*/  ISETP.GE.U32.AND P0, PT, R8.reuse, UR4, PT ;  /* 0x0000000408007c0c */ /* 0x040fe2000bf06070 */
[----:B------:R-:W-:-:S04]  /*0210*/  IMAD R8, R8, R11, R3 ;  /* 0x0000000b08087224 */ /* 0x000fc800078e0203 */
[----:B------:R-:W-:-:S04]  /*0220*/  IMAD R8, R11, UR8, R8 ;  /* 0x000000080b087c24 */ /* 0x000fc8000f8e0208 */
[C---:B------:R-:W-:Y:S01]  /*0230*/  VIADD R9, R8.reuse, 0x1 ;  /* 0x0000000108097836 */ /* 0x040fe20000000000 */
[----:B------:R-:W-:-:S03]  /*0240*/  IADD3 R6, P2, PT, R8, UR10, RZ ;  /* 0x0000000a08067c10 */ /* 0x000fc6000ff5e0ff */
[--C-:B------:R-:W-:Y:S02]  /*0250*/  @!P0 IMAD.IADD R10, R8, 0x1, R11.reuse ;  /* 0x00000001080a8824 */ /* 0x100fe400078e020b */
[C---:B------:R-:W-:Y:S02]  /*0260*/  @!P0 IMAD.IADD R12, R9.reuse, 0x1, R11 ;  /* 0x00000001090c8824 */ /* 0x040fe400078e020b */
[----:B------:R-:W-:Y:S01]  /*0270*/  IMAD.X R7, RZ, RZ, UR11, P2 ;  /* 0x0000000bff077e24 */ /* 0x000fe200090e06ff */
[----:B------:R-:W-:Y:S02]  /*0280*/  @!P0 IADD3 R10, P1, PT, R10, UR10, RZ ;  /* 0x0000000a0a0a8c10 */ /* 0x000fe4000ff3e0ff */
[----:B------:R-:W-:Y:S02]  /*0290*/  IADD3 R8, P2, PT, R9, UR10, RZ ;  /* 0x0000000a09087c10 */ /* 0x000fe4000ff5e0ff */
[----:B------:R-:W-:Y:S01]  /*02a0*/  @!P0 IADD3 R12, P3, PT, R12, UR10, RZ ;  /* 0x0000000a0c0c8c10 */ /* 0x000fe2000ff7e0ff */
[----:B------:R-:W-:Y:S01]  /*02b0*/  @!P0 IMAD.X R11, RZ, RZ, UR11, P1 ;  /* 0x0000000bff0b8e24 */ /* 0x000fe200088e06ff */
[----:B------:R-:W2:Y:S01]  /*02c0*/  LDG.E.U8 R6, desc[UR6][R6.64] ;  /* 0x0000000606067981 */ /* 0x000ea2000c1e1100 */
[----:B------:R-:W-:-:S02]  /*02d0*/  IMAD.X R9, RZ, RZ, UR11, P2 ;  /* 0x0000000bff097e24 */ /* 0x000fc400090e06ff */
[----:B------:R-:W-:Y:S02]  /*02e0*/  @!P0 IMAD.X R13, RZ, RZ, UR11, P3 ;  /* 0x0000000bff0d8e24 */ /* 0x000fe400098e06ff */
[----:B------:R-:W2:Y:S04]  /*02f0*/  @!P0 LDG.E.U8 R11, desc[UR6][R10.64] ;  /* 0x000000060a0b8981 */ /* 0x000ea8000c1e1100 */
[----:B------:R-:W3:Y:S04]  /*0300*/  LDG.E.U8 R5, desc[UR6][R8.64] ;  /* 0x0000000608057981 */ /* 0x000ee8000c1e1100 */
[----:B------:R-:W3:Y:S01]  /*0310*/  @!P0 LDG.E.U8 R12, desc[UR6][R12.64] ;  /* 0x000000060c0c8981 */ /* 0x000ee2000c1e1100 */
[----:B--2---:R-:W-:-:S04]  /*0320*/  @!P0 IADD3 R14, PT, PT, R6, 0x1, R11 ;  /* 0x00000001060e8810 */ /* 0x004fc80007ffe00b */
[----:B------:R-:W-:Y:S02]  /*0330*/  @!P0 LOP3.LUT R14, R14, 0xffff, RZ, 0xc0, !PT ;  /* 0x0000ffff0e0e8812 */ /* 0x000fe400078ec0ff */
[----:B---3--:R-:W-:-:S04]  /*0340*/  @!P0 IADD3 R15, PT, PT, R5, 0x1, R12 ;  /* 0x00000001050f8810 */ /* 0x008fc80007ffe00c */
[----:B------:R-:W-:Y:S02]  /*0350*/  @!P0 LOP3.LUT R15, R15, 0xffff, RZ, 0xc0, !PT ;  /* 0x0000ffff0f0f8812 */ /* 0x000fe400078ec0ff */
[----:B------:R-:W-:Y:S02]  /*0360*/  @!P0 SHF.R.U32.HI R14, RZ, 0x1, R14 ;  /* 0x00000001ff0e8819 */ /* 0x000fe4000001160e */
[----:B------:R-:W-:Y:S02]  /*0370*/  @!P0 SHF.R.U32.HI R15, RZ, 0x1, R15 ;  /* 0x00000001ff0f8819 */ /* 0x000fe4000001160f */
[----:B------:R-:W-:Y:S02]  /*0380*/  @!P0 LOP3.LUT R6, R14, 0xffff, RZ, 0xc0, !PT ;  /* 0x0000ffff0e068812 */ /* 0x000fe400078ec0ff */
[----:B------:R-:W-:-:S03]  /*0390*/  @!P0 LOP3.LUT R5, R15, 0xffff, RZ, 0xc0, !PT ;  /* 0x0000ffff0f058812 */ /* 0x000fc600078ec0ff */
[----:B------:R-:W-:Y:S02]  /*03a0*/  IMAD.SHL.U32 R6, R6, 0x1000, RZ ;  /* 0x0000100006067824 */ /* 0x000fe400078e00ff */
[----:B------:R-:W-:-:S05]  /*03b0*/  IMAD.SHL.U32 R5, R5, 0x400000, RZ ;  /* 0x0040000005057824 */ /* 0x000fca00078e00ff */
[----:B------:R-:W-:Y:S01]  /*03c0*/  LOP3.LUT R10, R5, R6, RZ, 0xfc, !PT ;  /* 0x00000006050a7212 */ /* 0x000fe200078efcff */
[----:B------:R-:W-:Y:S06]  /*03d0*/  BRA `(.L_x_2) ;  /* 0x00000000002c7947 */ /* 0x000fec0003800000 */
.L_x_1:
[----:B------:R-:W-:-:S04]  /*03e0*/  IMAD R8, R8, R11, R3 ;  /* 0x0000000b08087224 */ /* 0x000fc800078e0203 */
[----:B------:R-:W-:-:S04]  /*03f0*/  IMAD R8, R11, UR8, R8 ;  /* 0x000000080b087c24 */ /* 0x000fc8000f8e0208 */
[C---:B------:R-:W-:Y:S01]  /*0400*/  VIADD R9, R8.reuse, 0x1 ;  /* 0x0000000108097836 */ /* 0x040fe20000000000 */
[----:B------:R-:W-:-:S04]  /*0410*/  IADD3 R6, P0, PT, R8, UR10, RZ ;  /* 0x0000000a08067c10 */ /* 0x000fc8000ff1e0ff */
[----:B------:R-:W-:Y:S01]  /*0420*/  IADD3 R8, P1, PT, R9, UR10, RZ ;  /* 0x0000000a09087c10 */ /* 0x000fe2000ff3e0ff */
[----:B------:R-:W-:-:S04]  /*0430*/  IMAD.X R7, RZ, RZ, UR11, P0 ;  /* 0x0000000bff077e24 */ /* 0x000fc800080e06ff */
[----:B------:R-:W-:Y:S01]  /*0440*/  IMAD.X R9, RZ, RZ, UR11, P1 ;  /* 0x0000000bff097e24 */ /* 0x000fe200088e06ff */
[----:B------:R-:W2:Y:S05]  /*0450*/  LDG.E.U8 R6, desc[UR6][R6.64] ;  /* 0x0000000606067981 */ /* 0x000eaa000c1e1100 */
[----:B------:R-:W2:Y:S02]  /*0460*/  LDG.E.U8 R9, desc[UR6][R8.64] ;  /* 0x0000000608097981 */ /* 0x000ea4000c1e1100 */
[----:B--2---:R-:W-:-:S04]  /*0470*/  IMAD R10, R9, 0x400, R6 ;  /* 0x00000400090a7824 */ /* 0x004fc800078e0206 */
[----:B------:R-:W-:-:S07]  /*0480*/  IMAD.SHL.U32 R10, R10, 0x1000, RZ ;  /* 0x000010000a0a7824 */ /* 0x000fce00078e00ff */
.L_x_2:
[----:B------:R-:W-:Y:S05]  /*0490*/  BSYNC.RECONVERGENT B0 ;  /* 0x0000000000007941 */ /* 0x000fea0003800200 */
.L_x_0:
[----:B-----5:R-:W-:Y:S01]  /*04a0*/  IMAD.SHL.U32 R5, R2, 0x4, RZ ;  /* 0x0000000402057824 */ /* 0x020fe200078e00ff */
[--C-:B------:R-:W-:Y:S01]  /*04b0*/  SHF.R.U32.HI R2, RZ, 0xa, R10.reuse ;  /* 0x0000000aff027819 */ /* 0x100fe2000001160a */
[----:B------:R-:W-:Y:S01]  /*04c0*/  IMAD.SHL.U32 R7, R4, 0x4, RZ ;  /* 0x0000000404077824 */ /* 0x000fe200078e00ff */
[----:B------:R-:W-:Y:S01]  /*04d0*/  LEA.HI R6, R10, 0xfffffe00, RZ, 0xc ;  /* 0xfffffe000a067811 */ /* 0x000fe200078f60ff */
[----:B------:R-:W0:Y:S01]  /*04e0*/  LDCU UR4, c[0x0][0x398] ;  /* 0x00007300ff0477ac */ /* 0x000e220008000800 */
[----:B------:R-:W-:Y:S02]  /*04f0*/  LOP3.LUT R2, R2, 0x3ff, RZ, 0xc0, !PT ;  /* 0x000003ff02027812 */ /* 0x000fe400078ec0ff */
[--C-:B------:R-:W-:Y:S02]  /*0500*/  LOP3.LUT R5, R5, 0x3ff, R10.reuse, 0xf8, !PT ;  /* 0x000003ff05057812 */ /* 0x100fe400078ef80a */
[----:B------:R-:W-:Y:S01]  /*0510*/  LOP3.LUT R7, R7, 0x3ff, R10, 0xf8, !PT ;  /* 0x000003ff07077812 */ /* 0x000fe200078ef80a */
[----:B------:R-:W-:Y:S01]  /*0520*/  VIADD R2, R2, 0xfffffe00 ;  /* 0xfffffe0002027836 */ /* 0x000fe20000000000 */
[----:B------:R-:W-:-:S04]  /*0530*/  I2FP.F32.U32 R5, R5 ;  /* 0x0000000500057245 */ /* 0x000fc80000201000 */
[----:B------:R-:W-:Y:S01]  /*0540*/  I2FP.F32.S32 R8, R2 ;  /* 0x0000000200087245 */ /* 0x000fe20000201400 */
[----:B------:R-:W-:Y:S01]  /*0550*/  FMUL R5, R5, 1.1643999814987182617 ;  /* 0x3f950b0f05057820 */ /* 0x000fe20000400000 */
[----:B------:R-:W-:Y:S02]  /*0560*/  I2FP.F32.S32 R2, R6 ;  /* 0x0000000600027245 */ /* 0x000fe40000201400 */
[----:B------:R-:W-:Y:S01]  /*0570*/  I2FP.F32.U32 R6, R7 ;  /* 0x0000000700067245 */ /* 0x000fe20000201000 */
[C-C-:B------:R-:W-:Y:S01]  /*0580*/  FFMA R9, R8.reuse, -0.39179998636245727539, R5.reuse ;  /* 0xbec89a0208097823 */ /* 0x140fe20000000005 */
[----:B------:R-:W-:Y:S01]  /*0590*/  FFMA R4, R8, 2.0171999931335449219, R5 ;  /* 0x400119ce08047823 */ /* 0x000fe20000000005 */
[----:B------:R-:W-:Y:S01]  /*05a0*/  LOP3.LUT R7, RZ, 0x80000000, R2, 0xb8, !PT ;  /* 0x80000000ff077812 */ /* 0x000fe200078eb802 */
[----:B0-----:R-:W-:Y:S01]  /*05b0*/  USHF.R.U32.HI UR4, URZ, 0x2, UR4 ;  /* 0x00000002ff047899 */ /* 0x001fe20008011604 */
[----:B------:R-:W-:-:S03]  /*05c0*/  FFMA R9, R2, -0.81300002336502075195, R9 ;  /* 0xbf5020c502097823 */ /* 0x000fc60000000009 */
[----:B------:R-:W-:Y:S02]  /*05d0*/  FADD R4, R4, R7 ;  /* 0x0000000704047221 */ /* 0x000fe40000000000 */
[----:B------:R-:W-:Y:S01]  /*05e0*/  FMNMX R10, RZ, R9, !PT ;  /* 0x00000009ff0a7209 */ /* 0x000fe20007800000 */
[----:B------:R-:W-:Y:S01]  /*05f0*/  FMUL R9, R6, 1.1643999814987182617 ;  /* 0x3f950b0f06097820 */ /* 0x000fe20000400000 */
[----:B------:R-:W-:Y:S01]  /*0600*/  IMAD R3, R0, UR4, R3 ;  /* 0x0000000400037c24 */ /* 0x000fe2000f8e0203 */
[----:B------:R-:W-:Y:S02]  /*0610*/  FMNMX R4, RZ, R4, !PT ;  /* 0x00000004ff047209 */ /* 0x000fe40007800000 */
[----:B------:R-:W-:Y:S01]  /*0620*/  FMNMX R6, R10, 1023, PT ;  /* 0x447fc0000a067809 */ /* 0x000fe20003800000 */
[C-C-:B------:R-:W-:Y:S01]  /*0630*/  FFMA R10, R8.reuse, 2.0171999931335449219, R9.reuse ;  /* 0x400119ce080a7823 */ /* 0x140fe20000000009 */
[----:B------:R-:W-:Y:S01]  /*0640*/  FFMA R11, R8, -0.39179998636245727539, R9 ;  /* 0xbec89a02080b7823 */ /* 0x000fe20000000009 */
[----:B------:R-:W-:-:S02]  /*0650*/  LOP3.LUT R8, RZ, 0x80000000, R8, 0xb8, !PT ;  /* 0x80000000ff087812 */ /* 0x000fc400078eb808 */
[----:B------:R-:W-:Y:S01]  /*0660*/  FADD R10, R7, R10 ;  /* 0x0000000a070a7221 */ /* 0x000fe20000000000 */
[----:B------:R-:W-:Y:S01]  /*0670*/  FFMA R11, R2, -0.81300002336502075195, R11 ;  /* 0xbf5020c5020b7823 */ /* 0x000fe2000000000b */
[----:B------:R-:W-:Y:S01]  /*0680*/  FMNMX R4, R4, 1023, PT ;  /* 0x447fc00004047809 */ /* 0x000fe20003800000 */
[----:B------:R-:W-:Y:S01]  /*0690*/  FADD R5, R5, R8 ;  /* 0x0000000805057221 */ /* 0x000fe20000000000 */
[----:B------:R-:W-:Y:S01]  /*06a0*/  FADD R9, R8, R9 ;  /* 0x0000000908097221 */ /* 0x000fe20000000000 */
[----:B------:R-:W-:Y:S01]  /*06b0*/  FMNMX R10, RZ, R10, !PT ;  /* 0x0000000aff0a7209 */ /* 0x000fe20007800000 */
[----:B------:R-:W0:Y:S01]  /*06c0*/  F2I.U32.TRUNC.NTZ R6, R6 ;  /* 0x0000000600067305 */ /* 0x000e22000020f000 */
[C---:B------:R-:W-:Y:S01]  /*06d0*/  FFMA R5, R2.reuse, 1.5959999561309814453, R5 ;  /* 0x3fcc49ba02057823 */ /* 0x040fe20000000005 */
[----:B------:R-:W-:Y:S01]  /*06e0*/  FFMA R9, R2, 1.5959999561309814453, R9 ;  /* 0x3fcc49ba02097823 */ /* 0x000fe20000000009 */
[----:B------:R-:W-:Y:S02]  /*06f0*/  FMNMX R11, RZ, R11, !PT ;  /* 0x0000000bff0b7209 */ /* 0x000fe40007800000 */
[----:B------:R-:W-:-:S02]  /*0700*/  FMNMX R10, R10, 1023, PT ;  /* 0x447fc0000a0a7809 */ /* 0x000fc40003800000 */
[----:B------:R-:W-:Y:S01]  /*0710*/  FMNMX R5, RZ, R5, !PT ;  /* 0x00000005ff057209 */ /* 0x000fe20007800000 */
[----:B------:R1:W2:Y:S01]  /*0720*/  F2I.U32.TRUNC.NTZ R7, R4 ;  /* 0x0000000400077305 */ /* 0x0002a2000020f000 */
[----:B------:R-:W-:Y:S02]  /*0730*/  FMNMX R11, R11, 1023, PT ;  /* 0x447fc0000b0b7809 */ /* 0x000fe40003800000 */
[----:B------:R-:W-:Y:S02]  /*0740*/  FMNMX R9, RZ, R9, !PT ;  /* 0x00000009ff097209 */ /* 0x000fe40007800000 */
[----:B------:R-:W-:Y:S02]  /*0750*/  FMNMX R2, R5, 1023, PT ;  /* 0x447fc00005027809 */ /* 0x000fe40003800000 */
[----:B------:R-:W-:Y:S01]  /*0760*/  FMNMX R9, R9, 1023, PT ;  /* 0x447fc00009097809 */ /* 0x000fe20003800000 */
[----:B------:R-:W3:Y:S01]  /*0770*/  F2I.U32.TRUNC.NTZ R11, R11 ;  /* 0x0000000b000b7305 */ /* 0x000ee2000020f000 */
[----:B-1----:R-:W1:Y:S01]  /*0780*/  LDC.64 R4, c[0x0][0x390] ;  /* 0x0000e400ff047b82 */ /* 0x002e620000000a00 */
[----:B0-----:R-:W-:Y:S01]  /*0790*/  IMAD.SHL.U32 R6, R6, 0x40, RZ ;  /* 0x0000004006067824 */ /* 0x001fe200078e00ff */
[----:B--2---:R-:W-:-:S05]  /*07a0*/  SHF.R.U32.HI R7, RZ, 0x2, R7 ;  /* 0x00000002ff077819 */ /* 0x004fca0000011607 */
[----:B------:R-:W0:Y:S01]  /*07b0*/  F2I.U32.TRUNC.NTZ R10, R10 ;  /* 0x0000000a000a7305 */ /* 0x000e22000020f000 */
[----:B------:R-:W-:Y:S01]  /*07c0*/  LOP3.LUT R7, R7, 0xffff00, R6, 0xf8, !PT ;  /* 0x00ffff0007077812 */ /* 0x000fe200078ef806 */
[----:B---3--:R-:W-:-:S06]  /*07d0*/  IMAD.SHL.U32 R11, R11, 0x40, RZ ;  /* 0x000000400b0b7824 */ /* 0x008fcc00078e00ff */
[----:B------:R-:W2:Y:S01]  /*07e0*/  F2I.U32.TRUNC.NTZ R2, R2 ;  /* 0x0000000200027305 */ /* 0x000ea2000020f000 */
[----:B0-----:R-:W-:-:S07]  /*07f0*/  SHF.R.U32.HI R10, RZ, 0x2, R10 ;  /* 0x00000002ff0a7819 */ /* 0x001fce000001160a */
[----:B------:R-:W0:Y:S01]  /*0800*/  F2I.U32.TRUNC.NTZ R9, R9 ;  /* 0x0000000900097305 */ /* 0x000e22000020f000 */
[----:B------:R-:W-:Y:S01]  /*0810*/  LOP3.LUT R11, R10, 0xffff00, R11, 0xf8, !PT ;  /* 0x00ffff000a0b7812 */ /* 0x000fe200078ef80b */
[----:B--2---:R-:W-:-:S05]  /*0820*/  IMAD.SHL.U32 R2, R2, 0x4000, RZ ;  /* 0x0000400002027824 */ /* 0x004fca00078e00ff */
[----:B------:R-:W-:Y:S01]  /*0830*/  LOP3.LUT R7, R7, 0xff0000, R2, 0xf8, !PT ;  /* 0x00ff000007077812 */ /* 0x000fe200078ef802 */
[----:B0-----:R-:W-:-:S03]  /*0840*/  IMAD.SHL.U32 R0, R9, 0x4000, RZ ;  /* 0x0000400009007824 */ /* 0x001fc600078e00ff */
[----:B------:R-:W-:Y:S01]  /*0850*/  LOP3.LUT R7, R7, 0xff000000, RZ, 0xfc, !PT ;  /* 0xff00000007077812 */ /* 0x000fe200078efcff */
[C---:B------:R-:W-:Y:S02]  /*0860*/  VIADD R9, R3.reuse, 0x1 ;  /* 0x0000000103097836 */ /* 0x040fe40000000000 */
[----:B-1----:R-:W-:Y:S01]  /*0870*/  IMAD.WIDE.U32 R2, R3, 0x4, R4 ;  /* 0x0000000403027825 */ /* 0x002fe200078e0004 */
[----:B------:R-:W-:-:S03]  /*0880*/  LOP3.LUT R0, R11, 0xff0000, R0, 0xf8, !PT ;  /* 0x00ff00000b007812 */ /* 0x000fc600078ef800 */
[----:B------:R-:W-:Y:S01]  /*0890*/  IMAD.WIDE.U32 R4, R9, 0x4, R4 ;  /* 0x0000000409047825 */ /* 0x000fe200078e0004 */
[----:B------:R-:W-:Y:S01]  /*08a0*/  LOP3.LUT R9, R0, 0xff000000, RZ, 0xfc, !PT ;  /* 0xff00000000097812 */ /* 0x000fe200078efcff */
[----:B------:R-:W-:Y:S04]  /*08b0*/  STG.E desc[UR6][R2.64], R7 ;  /* 0x0000000702007986 */ /* 0x000fe8000c101906 */
[----:B------:R-:W-:Y:S01]  /*08c0*/  STG.E desc[UR6][R4.64], R9 ;  /* 0x0000000904007986 */ /* 0x000fe2000c101906 */
[----:B------:R-:W-:Y:S05]  /*08d0*/  EXIT ;  /* 0x000000000000794d */ /* 0x000fea0003800000 */
.L_x_3:
[----:B------:R-:W-:-:S00]  /*08e0*/  BRA `(.L_x_3) ;  /* 0xfffffffc00fc7947 */ /* 0x000fc0000383ffff */
[----:B------:R-:W-:-:S00]  /*08f0*/  NOP ;  /* 0x0000000000007918 */ /* 0x000fc00000000000 */
        /* <DEDUP_REMOVED lines=8> */
.L_x_8:


//--------------------- .text.resize              --------------------------
	.section	.text.resize,"ax",@progbits
	.align	128
        .global         resize
        .type           resize,@function
        .size           resize,(.L_x_9 - resize)
        .other          resize,@"STO_CUDA_ENTRY STV_DEFAULT"
resize:
.text.resize:
[----:B------:R-:W-:Y:S01]  /*0000*/  LDC R1, c[0x0][0x37c] ;  /* 0x0000df00ff017b82 */ /* 0x000fe20000000800 */
[----:B------:R-:W0:Y:S01]  /*0010*/  S2R R5, SR_CTAID.Y ;  /* 0x0000000000057919 */ /* 0x000e220000002600 */
[----:B------:R-:W1:Y:S01]  /*0020*/  LDCU UR4, c[0x0][0x360] ;  /* 0x00006c00ff0477ac */ /* 0x000e620008000800 */
[----:B------:R-:W0:Y:S01]  /*0030*/  S2R R2, SR_TID.Y ;  /* 0x0000000000027919 */ /* 0x000e220000002200 */
[----:B------:R-:W0:Y:S01]  /*0040*/  LDCU UR5, c[0x0][0x364] ;  /* 0x00006c80ff0577ac */ /* 0x000e220008000800 */
[----:B------:R-:W1:Y:S01]  /*0050*/  S2R R0, SR_CTAID.X ;  /* 0x0000000000007919 */ /* 0x000e620000002500 */
[----:B------:R-:W2:Y:S01]  /*0060*/  LDCU.64 UR6, c[0x0][0x398] ;  /* 0x00007300ff0677ac */ /* 0x000ea20008000a00 */
[----:B------:R-:W1:Y:S01]  /*0070*/  S2R R3, SR_TID.X ;  /* 0x0000000000037919 */ /* 0x000e620000002100 */
[----:B0-----:R-:W-:-:S05]  /*0080*/  IMAD R5, R5, UR5, R2 ;  /* 0x0000000505057c24 */ /* 0x001fca000f8e0202 */
[----:B--2---:R-:W-:Y:S01]  /*0090*/  ISETP.GE.U32.AND P0, PT, R5, UR7, PT ;  /* 0x0000000705007c0c */ /* 0x004fe2000bf06070 */
[----:B-1----:R-:W-:-:S05]  /*00a0*/  IMAD R0, R0, UR4, R3 ;  /* 0x0000000400007c24 */ /* 0x002fca000f8e0203 */
[----:B------:R-:W-:-:S13]  /*00b0*/  ISETP.GE.U32.OR P0, PT, R0, UR6, P0 ;  /* 0x0000000600007c0c */ /* 0x000fda0008706470 */
[----:B------:R-:W-:Y:S05]  /*00c0*/  @P0 EXIT ;  /* 0x000000000000094d */ /* 0x000fea0003800000 */
[----:B------:R-:W0:Y:S01]  /*00d0*/  LDCU UR7, c[0x0][0x390] ;  /* 0x00007200ff0777ac */ /* 0x000e220008000800 */
[----:B------:R-:W1:Y:S01]  /*00e0*/  LDCU.128 UR8, c[0x0][0x380] ;  /* 0x00007000ff0877ac */ /* 0x000e620008000c00 */
[----:B------:R-:W2:Y:S01]  /*00f0*/  LDCU.64 UR4, c[0x0][0x358] ;  /* 0x00006b00ff0477ac */ /* 0x000ea20008000a00 */
[----:B0-----:R-:W-:-:S05]  /*0100*/  IMAD R2, R5, UR7, R0 ;  /* 0x0000000705027c24 */ /* 0x001fca000f8e0200 */
[----:B-1----:R-:W-:-:S05]  /*0110*/  IADD3 R2, P0, PT, R2, UR8, RZ ;  /* 0x0000000802027c10 */ /* 0x002fca000ff1e0ff */
[----:B------:R-:W-:Y:S01]  /*0120*/  IMAD.X R3, RZ, RZ, UR9, P0 ;  /* 0x00000009ff037e24 */ /* 0x000fe200080e06ff */
[----:B------:R-:W0:Y:S05]  /*0130*/  LDCU.64 UR8, c[0x0][0x3a0] ;  /* 0x00007400ff0877ac */ /* 0x000e2a0008000a00 */
[----:B--2---:R-:W2:Y:S01]  /*0140*/  LDG.E.U8 R3, desc[UR4][R2.64] ;  /* 0x0000000402037981 */ /* 0x004ea2000c1e1100 */
[----:B------:R-:W-:Y:S02]  /*0150*/  I2FP.F32.U32 R5, R5 ;  /* 0x0000000500057245 */ /* 0x000fe40000201000 */
[----:B------:R-:W-:Y:S02]  /*0160*/  I2FP.F32.U32 R4, UR6 ;  /* 0x0000000600047c45 */ /* 0x000fe40008201000 */
[----:B------:R-:W-:Y:S01]  /*0170*/  I2FP.F32.U32 R0, R0 ;  /* 0x0000000000007245 */ /* 0x000fe20000201000 */
[----:B0-----:R-:W-:-:S04]  /*0180*/  FMUL R5, R5, UR9 ;  /* 0x0000000905057c20 */ /* 0x001fc80008400000 */
[----:B------:R-:W-:-:S04]  /*0190*/  FMUL R5, R5, R4 ;  /* 0x0000000405057220 */ /* 0x000fc80000400000 */
[----:B------:R-:W-:-:S06]  /*01a0*/  FFMA R0, R0, UR8, R5 ;  /* 0x0000000800007c23 */ /* 0x000fcc0008000005 */
[----:B------:R-:W0:Y:S02]  /*01b0*/  F2I.U32.TRUNC.NTZ R0, R0 ;  /* 0x0000000000007305 */ /* 0x000e24000020f000 */
[----:B0-----:R-:W-:-:S04]  /*01c0*/  IADD3 R4, P0, PT, R0, UR10, RZ ;  /* 0x0000000a00047c10 */ /* 0x001fc8000ff1e0ff */
[----:B------:R-:W-:-:S05]  /*01d0*/  IADD3.X R5, PT, PT, RZ, UR11, RZ, P0, !PT ;  /* 0x0000000bff057c10 */ /* 0x000fca00087fe4ff */
[----:B--2---:R-:W-:Y:S01]  /*01e0*/  STG.E.U8 desc[UR4][R4.64], R3 ;  /* 0x0000000304007986 */ /* 0x004fe2000c101104 */
[----:B------:R-:W-:Y:S05]  /*01f0*/  EXIT ;  /* 0x000000000000794d */ /* 0x000fea0003800000 */
.L_x_4:
        /* <DEDUP_REMOVED lines=16> */
.L_x_9:


//--------------------- .text.overlay             --------------------------
	.section	.text.overlay,"ax",@progbits
	.align	128
        .global         overlay
        .type           overlay,@function
        .size           overlay,(.L_x_10 - overlay)
        .other          overlay,@"STO_CUDA_ENTRY STV_DEFAULT"
overlay:
.text.overlay:
[----:B------:R-:W-:Y:S01]  /*0000*/  LDC R1, c[0x0][0x37c] ;  /* 0x0000df00ff017b82 */ /* 0x000fe20000000800 */
[----:B------:R-:W0:Y:S07]  /*0010*/  S2R R3, SR_TID.X ;  /* 0x0000000000037919 */ /* 0x000e2e0000002100 */
[----:B------:R-:W0:Y:S01]  /*0020*/  S2UR UR6, SR_CTAID.X ;  /* 0x00000000000679c3 */ /* 0x000e220000002500 */
[----:B------:R-:W1:Y:S01]  /*0030*/  LDCU.64 UR8, c[0x0][0x388] ;  /* 0x00007100ff0877ac */ /* 0x000e620008000a00 */
[----:B------:R-:W2:Y:S06]  /*0040*/  LDCU.64 UR4, c[0x0][0x358] ;  /* 0x00006b00ff0477ac */ /* 0x000eac0008000a00 */
[----:B------:R-:W0:Y:S02]  /*0050*/  LDC R0, c[0x0][0x360] ;  /* 0x0000d800ff007b82 */ /* 0x000e240000000800 */
[----:B0-----:R-:W-:Y:S01]  /*0060*/  IMAD R0, R0, UR6, R3 ;  /* 0x0000000600007c24 */ /* 0x001fe2000f8e0203 */
[----:B------:R-:W0:Y:S04]  /*0070*/  LDCU UR6, c[0x0][0x3a0] ;  /* 0x00007400ff0677ac */ /* 0x000e280008000800 */
[----:B-1----:R-:W-:-:S05]  /*0080*/  IADD3 R2, P0, PT, R0, UR8, RZ ;  /* 0x0000000800027c10 */ /* 0x002fca000ff1e0ff */
[----:B------:R-:W-:-:S05]  /*0090*/  IMAD.X R3, RZ, RZ, UR9, P0 ;  /* 0x00000009ff037e24 */ /* 0x000fca00080e06ff */
[----:B--2---:R-:W0:Y:S02]  /*00a0*/  LDG.E.U8 R5, desc[UR4][R2.64] ;  /* 0x0000000402057981 */ /* 0x004e24000c1e1100 */
[----:B0-----:R-:W-:-:S13]  /*00b0*/  ISETP.NE.AND P0, PT, R5, UR6, PT ;  /* 0x0000000605007c0c */ /* 0x001fda000bf05270 */
[----:B------:R-:W-:Y:S05]  /*00c0*/  @!P0 EXIT ;  /* 0x000000000000894d */ /* 0x000fea0003800000 */
[----:B------:R-:W0:Y:S02]  /*00d0*/  LDCU.64 UR6, c[0x0][0x380] ;  /* 0x00007000ff0677ac */ /* 0x000e240008000a00 */
[----:B0-----:R-:W-:-:S05]  /*00e0*/  IADD3 R2, P0, PT, R0, UR6, RZ ;  /* 0x0000000600027c10 */ /* 0x001fca000ff1e0ff */
[----:B------:R-:W-:-:S05]  /*00f0*/  IMAD.X R3, RZ, RZ, UR7, P0 ;  /* 0x00000007ff037e24 */ /* 0x000fca00080e06ff */
[----:B------:R-:W-:Y:S01]  /*0100*/  STG.E.U8 desc[UR4][R2.64], R5 ;  /* 0x0000000502007986 */ /* 0x000fe2000c101104 */
[----:B------:R-:W-:Y:S05]  /*0110*/  EXIT ;  /* 0x000000000000794d */ /* 0x000fea0003800000 */
.L_x_5:
        /* <DEDUP_REMOVED lines=14> */
.L_x_10:


//--------------------- .text.blur                --------------------------
	.section	.text.blur,"ax",@progbits
	.align	128
        .global         blur
        .type           blur,@function
        .size           blur,(.L_x_11 - blur)
        .other          blur,@"STO_CUDA_ENTRY STV_DEFAULT"
blur:
.text.blur:
[----:B------:R-:W-:Y:S01]  /*0000*/  LDC R1, c[0x0][0x37c] ;  /* 0x0000df00ff017b82 */ /* 0x000fe20000000800 */
[----:B------:R-:W0:Y:S07]  /*0010*/  S2R R0, SR_TID.X ;  /* 0x0000000000007919 */ /* 0x000e2e0000002100 */
[----:B------:R-:W0:Y:S08]  /*0020*/  S2UR UR4, SR_CTAID.X ;  /* 0x00000000000479c3 */ /* 0x000e300000002500 */
[----:B------:R-:W0:Y:S08]  /*0030*/  LDC R3, c[0x0][0x360] ;  /* 0x0000d800ff037b82 */ /* 0x000e300000000800 */
[----:B------:R-:W1:Y:S01]  /*0040*/  LDC.64 R8, c[0x0][0x390] ;  /* 0x0000e400ff087b82 */ /* 0x000e620000000a00 */
[----:B0-----:R-:W-:-:S02]  /*0050*/  IMAD R3, R3, UR4, R0 ;  /* 0x0000000403037c24 */ /* 0x001fc4000f8e0200 */
[----:B-1----:R-:W-:-:S05]  /*0060*/  IMAD R0, R9, R8, RZ ;  /* 0x0000000809007224 */ /* 0x002fca00078e02ff */
[----:B------:R-:W-:-:S13]  /*0070*/  ISETP.GE.U32.AND P0, PT, R3, R0, PT ;  /* 0x000000000300720c */ /* 0x000fda0003f06070 */
[----:B------:R-:W-:Y:S05]  /*0080*/  @P0 EXIT ;  /* 0x000000000000094d */ /* 0x000fea0003800000 */
[----:B------:R-:W0:Y:S01]  /*0090*/  I2F.U32.RP R0, R8 ;  /* 0x0000000800007306 */ /* 0x000e220000209000 */
[----:B------:R-:W-:Y:S01]  /*00a0*/  ISETP.NE.U32.AND P2, PT, R8, RZ, PT ;  /* 0x000000ff0800720c */ /* 0x000fe20003f45070 */
[----:B------:R-:W-:Y:S01]  /*00b0*/  IMAD R11, R3, 0x3, RZ ;  /* 0x00000003030b7824 */ /* 0x000fe200078e02ff */
[----:B------:R-:W1:Y:S01]  /*00c0*/  LDCU.64 UR6, c[0x0][0x358] ;  /* 0x00006b00ff0677ac */ /* 0x000e620008000a00 */
[----:B------:R-:W-:Y:S02]  /*00d0*/  IMAD.MOV R24, RZ, RZ, -R8 ;  /* 0x000000ffff187224 */ /* 0x000fe400078e0a08 */
[----:B------:R-:W-:Y:S01]  /*00e0*/  IMAD.MOV.U32 R10, RZ, RZ, RZ ;  /* 0x000000ffff0a7224 */ /* 0x000fe200078e00ff */
[----:B------:R-:W2:Y:S01]  /*00f0*/  LDCU UR8, c[0x0][0x390] ;  /* 0x00007200ff0877ac */ /* 0x000ea20008000800 */
[C-C-:B------:R-:W-:Y:S02]  /*0100*/  IMAD R12, R24.reuse, 0x3, R11.reuse ;  /* 0x00000003180c7824 */ /* 0x140fe400078e020b */
[C-C-:B------:R-:W-:Y:S01]  /*0110*/  IMAD R13, R24.reuse, 0x6, R11.reuse ;  /* 0x00000006180d7824 */ /* 0x140fe200078e020b */
[----:B------:R-:W-:Y:S01]  /*0120*/  UMOV UR4, 0xfffffffd ;  /* 0xfffffffd00047882 */ /* 0x000fe20000000000 */
[----:B------:R-:W-:Y:S01]  /*0130*/  IMAD R24, R24, 0x9, R11 ;  /* 0x0000000918187824 */ /* 0x000fe200078e020b */
[----:B------:R-:W-:Y:S01]  /*0140*/  UMOV UR5, 0xfffffff7 ;  /* 0xfffffff700057882 */ /* 0x000fe20000000000 */
[----:B0-----:R-:W0:Y:S02]  /*0150*/  MUFU.RCP R0, R0 ;  /* 0x0000000000007308 */ /* 0x001e240000001000 */
[----:B0-----:R-:W-:-:S06]  /*0160*/  VIADD R4, R0, 0xffffffe ;  /* 0x0ffffffe00047836 */ /* 0x001fcc0000000000 */
[----:B------:R0:W3:Y:S02]  /*0170*/  F2I.FTZ.U32.TRUNC.NTZ R5, R4 ;  /* 0x0000000400057305 */ /* 0x0000e4000021f000 */
[----:B0-----:R-:W-:Y:S02]  /*0180*/  IMAD.MOV.U32 R4, RZ, RZ, RZ ;  /* 0x000000ffff047224 */ /* 0x001fe400078e00ff */
[----:B---3--:R-:W-:-:S04]  /*0190*/  IMAD.MOV R7, RZ, RZ, -R5 ;  /* 0x000000ffff077224 */ /* 0x008fc800078e0a05 */
[----:B------:R-:W-:-:S04]  /*01a0*/  IMAD R7, R7, R8, RZ ;  /* 0x0000000807077224 */ /* 0x000fc800078e02ff */
[----:B------:R-:W-:-:S04]  /*01b0*/  IMAD.HI.U32 R2, R5, R7, R4 ;  /* 0x0000000705027227 */ /* 0x000fc800078e0004 */
[----:B------:R-:W-:Y:S02]  /*01c0*/  IMAD R7, R8, 0x6, R11 ;  /* 0x0000000608077824 */ /* 0x000fe400078e020b */
[----:B------:R-:W-:-:S04]  /*01d0*/  IMAD.HI.U32 R2, R2, R3, RZ ;  /* 0x0000000302027227 */ /* 0x000fc800078e00ff */
[----:B------:R-:W-:-:S04]  /*01e0*/  IMAD.MOV R5, RZ, RZ, -R2 ;  /* 0x000000ffff057224 */ /* 0x000fc800078e0a02 */
[----:B------:R-:W-:-:S05]  /*01f0*/  IMAD R5, R8, R5, R3 ;  /* 0x0000000508057224 */ /* 0x000fca00078e0203 */
[----:B------:R-:W-:-:S13]  /*0200*/  ISETP.GE.U32.AND P0, PT, R5, R8, PT ;  /* 0x000000080500720c */ /* 0x000fda0003f06070 */
[----:B------:R-:W-:Y:S01]  /*0210*/  @P0 IMAD.IADD R5, R5, 0x1, -R8 ;  /* 0x0000000105050824 */ /* 0x000fe200078e0a08 */
[----:B------:R-:W-:-:S04]  /*0220*/  @P0 IADD3 R2, PT, PT, R2, 0x1, RZ ;  /* 0x0000000102020810 */ /* 0x000fc80007ffe0ff */
[----:B------:R-:W-:Y:S01]  /*0230*/  ISETP.GE.U32.AND P1, PT, R5, R8, PT ;  /* 0x000000080500720c */ /* 0x000fe20003f26070 */
[----:B------:R-:W-:-:S12]  /*0240*/  IMAD R5, R8, 0x9, R11 ;  /* 0x0000000908057824 */ /* 0x000fd800078e020b */
[----:B------:R-:W-:Y:S01]  /*0250*/  @P1 VIADD R2, R2, 0x1 ;  /* 0x0000000102021836 */ /* 0x000fe20000000000 */
[----:B------:R-:W-:-:S04]  /*0260*/  @!P2 LOP3.LUT R2, RZ, R8, RZ, 0x33, !PT ;  /* 0x00000008ff02a212 */ /* 0x000fc800078e33ff */
[CC--:B------:R-:W-:Y:S01]  /*0270*/  ISETP.GE.U32.AND P6, PT, R2.reuse, R9.reuse, PT ;  /* 0x000000090200720c */ /* 0x0c0fe20003fc6070 */
[C---:B------:R-:W-:Y:S02]  /*0280*/  VIADD R0, R2.reuse, 0xfffffffd ;  /* 0xfffffffd02007836 */ /* 0x040fe40000000000 */
[C---:B------:R-:W-:Y:S01]  /*0290*/  VIADD R6, R2.reuse, 0xffffffff ;  /* 0xffffffff02067836 */ /* 0x040fe20000000000 */
[C---:B------:R-:W-:Y:S01]  /*02a0*/  ISETP.GT.AND P6, PT, R2.reuse, -0x1, !P6 ;  /* 0xffffffff0200780c */ /* 0x040fe200077c4270 */
[----:B------:R-:W-:Y:S01]  /*02b0*/  VIADD R4, R2, 0xfffffffe ;  /* 0xfffffffe02047836 */ /* 0x000fe20000000000 */
[-C--:B------:R-:W-:Y:S01]  /*02c0*/  ISETP.GE.U32.AND P5, PT, R0, R9.reuse, PT ;  /* 0x000000090000720c */ /* 0x080fe20003fa6070 */
[----:B------:R-:W-:Y:S01]  /*02d0*/  VIADD R0, R2, 0x1 ;  /* 0x0000000102007836 */ /* 0x000fe20000000000 */
[-C--:B------:R-:W-:Y:S01]  /*02e0*/  ISETP.GE.U32.AND P3, PT, R6, R9.reuse, PT ;  /* 0x000000090600720c */ /* 0x080fe20003f66070 */
[----:B------:R-:W-:Y:S01]  /*02f0*/  VIADD R6, R2, 0x3 ;  /* 0x0000000302067836 */ /* 0x000fe20000000000 */
[----:B------:R-:W-:-:S02]  /*0300*/  ISETP.GE.U32.AND P4, PT, R4, R9, PT ;  /* 0x000000090400720c */ /* 0x000fc40003f86070 */
[----:B------:R-:W-:Y:S02]  /*0310*/  IADD3 R4, PT, PT, R2, 0x2, RZ ;  /* 0x0000000202047810 */ /* 0x000fe40007ffe0ff */
[-C--:B------:R-:W-:Y:S01]  /*0320*/  ISETP.GE.U32.AND P2, PT, R0, R9.reuse, PT ;  /* 0x000000090000720c */ /* 0x080fe20003f46070 */
[----:B------:R-:W-:Y:S01]  /*0330*/  HFMA2 R0, -RZ, RZ, 0, 0 ;  /* 0x00000000ff007431 */ /* 0x000fe200000001ff */
[-C--:B------:R-:W-:Y:S02]  /*0340*/  ISETP.GE.U32.AND P1, PT, R4, R9.reuse, PT ;  /* 0x000000090400720c */ /* 0x080fe40003f26070 */
[----:B------:R-:W-:Y:S01]  /*0350*/  ISETP.GE.U32.AND P0, PT, R6, R9, PT ;  /* 0x000000090600720c */ /* 0x000fe20003f06070 */
[----:B------:R-:W-:Y:S01]  /*0360*/  IMAD.MOV R6, RZ, RZ, -R2 ;  /* 0x000000ffff067224 */ /* 0x000fe200078e0a02 */
[C---:B------:R-:W-:Y:S02]  /*0370*/  ISETP.GT.AND P5, PT, R2.reuse, 0x2, !P5 ;  /* 0x000000020200780c */ /* 0x040fe40006fa4270 */
[----:B------:R-:W-:Y:S01]  /*0380*/  ISETP.GT.AND P4, PT, R2, 0x1, !P4 ;  /* 0x000000010200780c */ /* 0x000fe20006784270 */
[----:B------:R-:W-:Y:S01]  /*0390*/  IMAD R6, R8, R6, R3 ;  /* 0x0000000608067224 */ /* 0x000fe200078e0203 */
[----:B------:R-:W-:-:S02]  /*03a0*/  ISETP.GT.AND P3, PT, R2, RZ, !P3 ;  /* 0x000000ff0200720c */ /* 0x000fc40005f64270 */
[C---:B------:R-:W-:Y:S02]  /*03b0*/  ISETP.GT.AND P2, PT, R2.reuse, -0x2, !P2 ;  /* 0xfffffffe0200780c */ /* 0x040fe40005744270 */
[C---:B------:R-:W-:Y:S02]  /*03c0*/  ISETP.GT.AND P1, PT, R2.reuse, -0x3, !P1 ;  /* 0xfffffffd0200780c */ /* 0x040fe40004f24270 */
[----:B------:R-:W-:Y:S01]  /*03d0*/  ISETP.GT.AND P0, PT, R2, -0x4, !P0 ;  /* 0xfffffffc0200780c */ /* 0x000fe20004704270 */
[----:B------:R-:W-:Y:S01]  /*03e0*/  IMAD R2, R8, 0x3, R11 ;  /* 0x0000000308027824 */ /* 0x000fe200078e020b */
[----:B------:R-:W-:Y:S02]  /*03f0*/  P2R R17, PR, RZ, 0x40 ;  /* 0x00000040ff117803 */ /* 0x000fe40000000000 */
[----:B------:R-:W-:Y:S02]  /*0400*/  CS2R R8, SRZ ;  /* 0x0000000000087805 */ /* 0x000fe4000001ff00 */
[----:B------:R-:W-:-:S02]  /*0410*/  P2R R14, PR, RZ, 0x20 ;  /* 0x00000020ff0e7803 */ /* 0x000fc40000000000 */
[----:B------:R-:W-:Y:S02]  /*0420*/  P2R R15, PR, RZ, 0x10 ;  /* 0x00000010ff0f7803 */ /* 0x000fe40000000000 */
[----:B------:R-:W-:Y:S02]  /*0430*/  P2R R16, PR, RZ, 0x8 ;  /* 0x00000008ff107803 */ /* 0x000fe40000000000 */
[----:B------:R-:W-:Y:S02]  /*0440*/  P2R R22, PR, RZ, 0x4 ;  /* 0x00000004ff167803 */ /* 0x000fe40000000000 */
[----:B------:R-:W-:Y:S02]  /*0450*/  P2R R23, PR, RZ, 0x2 ;  /* 0x00000002ff177803 */ /* 0x000fe40000000000 */
[----:B-12---:R-:W-:-:S07]  /*0460*/  P2R R4, PR, RZ, 0x1 ;  /* 0x00000001ff047803 */ /* 0x006fce0000000000 */
.L_x_6:
[----:B------:R-:W-:Y:S01]  /*0470*/  VIADD R18, R6, UR4 ;  /* 0x0000000406127c36 */ /* 0x000fe20008000000 */
[----:B------:R-:W-:Y:S02]  /*0480*/  ISETP.NE.AND P1, PT, R14, RZ, PT ;  /* 0x000000ff0e00720c */ /* 0x000fe40003f25270 */
[----:B------:R-:W-:Y:S02]  /*0490*/  ISETP.NE.AND P2, PT, R15, RZ, PT ;  /* 0x000000ff0f00720c */ /* 0x000fe40003f45270 */
[----:B------:R-:W-:Y:S02]  /*04a0*/  ISETP.GE.U32.AND P0, PT, R18, UR8, PT ;  /* 0x0000000812007c0c */ /* 0x000fe4000bf06070 */
[----:B------:R-:W-:Y:S02]  /*04b0*/  ISETP.NE.AND P4, PT, R16, RZ, PT ;  /* 0x000000ff1000720c */ /* 0x000fe40003f85270 */
[----:B------:R-:W-:Y:S02]  /*04c0*/  ISETP.GT.AND P0, PT, R18, -0x1, !P0 ;  /* 0xffffffff1200780c */ /* 0x000fe40004704270 */
[----:B------:R-:W-:-:S02]  /*04d0*/  ISETP.NE.AND P3, PT, R17, RZ, PT ;  /* 0x000000ff1100720c */ /* 0x000fc40003f65270 */
[----:B------:R-:W-:Y:S02]  /*04e0*/  PLOP3.LUT P6, PT, P0, P1, PT, 0x80, 0x8 ;  /* 0x000000000008781c */ /* 0x000fe400007c3070 */
[----:B------:R-:W-:Y:S02]  /*04f0*/  PLOP3.LUT P5, PT, P0, P2, PT, 0x80, 0x8 ;  /* 0x000000000008781c */ /* 0x000fe400007a5070 */
[----:B------:R-:W-:Y:S02]  /*0500*/  PLOP3.LUT P4, PT, P0, P4, PT, 0x80, 0x8 ;  /* 0x000000000008781c */ /* 0x000fe40000789070 */
[----:B------:R-:W-:Y:S02]  /*0510*/  PLOP3.LUT P3, PT, P0, P3, PT, 0x80, 0x8 ;  /* 0x000000000008781c */ /* 0x000fe40000767070 */
[----:B------:R-:W-:Y:S02]  /*0520*/  ISETP.NE.AND P2, PT, R22, RZ, PT ;  /* 0x000000ff1600720c */ /* 0x000fe40003f45270 */
[----:B------:R-:W-:-:S02]  /*0530*/  P2R R28, PR, RZ, 0x40 ;  /* 0x00000040ff1c7803 */ /* 0x000fc40000000000 */
[----:B------:R-:W-:Y:S01]  /*0540*/  PLOP3.LUT P2, PT, P0, P2, PT, 0x80, 0x8 ;  /* 0x000000000008781c */ /* 0x000fe20000745070 */
[----:B------:R-:W0:Y:S01]  /*0550*/  @P6 LDC.64 R18, c[0x0][0x380] ;  /* 0x0000e000ff126b82 */ /* 0x000e220000000a00 */
[----:B------:R-:W-:Y:S01]  /*0560*/  @P6 VIADD R20, R24, 0xfffffff7 ;  /* 0xfffffff718146836 */ /* 0x000fe20000000000 */
[----:B------:R-:W-:Y:S02]  /*0570*/  P2R R25, PR, RZ, 0x20 ;  /* 0x00000020ff197803 */ /* 0x000fe40000000000 */
[----:B------:R-:W-:Y:S02]  /*0580*/  @P4 VIADD R29, R12, 0xfffffff7 ;  /* 0xfffffff70c1d4836 */ /* 0x000fe40000000000 */
[----:B0-----:R-:W-:-:S04]  /*0590*/  @P6 IADD3 R26, P1, PT, R20, R18, RZ ;  /* 0x00000012141a6210 */ /* 0x001fc80007f3e0ff */
[----:B------:R-:W-:Y:S01]  /*05a0*/  @P6 LEA.HI.X.SX32 R27, R20, R19, 0x1, P1 ;  /* 0x00000013141b6211 */ /* 0x000fe200008f0eff */
[----:B------:R-:W-:Y:S01]  /*05b0*/  @P5 VIADD R20, R13, 0xfffffff7 ;  /* 0xfffffff70d145836 */ /* 0x000fe20000000000 */
[----:B------:R-:W0:Y:S01]  /*05c0*/  @P5 LDC.64 R18, c[0x0][0x380] ;  /* 0x0000e000ff125b82 */ /* 0x000e220000000a00 */
[----:B------:R-:W-:-:S03]  /*05d0*/  ISETP.NE.AND P6, PT, R23, RZ, PT ;  /* 0x000000ff1700720c */ /* 0x000fc60003fc5270 */
[----:B0-----:R-:W-:-:S04]  /*05e0*/  @P5 IADD3 R18, P1, PT, R20, R18, RZ ;  /* 0x0000001214125210 */ /* 0x001fc80007f3e0ff */
[----:B------:R-:W-:Y:S02]  /*05f0*/  @P5 LEA.HI.X.SX32 R19, R20, R19, 0x1, P1 ;  /* 0x0000001314135211 */ /* 0x000fe400008f0eff */
[----:B------:R-:W0:Y:S01]  /*0600*/  @P4 LDC.64 R20, c[0x0][0x380] ;  /* 0x0000e000ff144b82 */ /* 0x000e220000000a00 */
[----:B------:R-:W-:Y:S02]  /*0610*/  ISETP.NE.AND P5, PT, R4, RZ, PT ;  /* 0x000000ff0400720c */ /* 0x000fe40003fa5270 */
[----:B0-----:R-:W-:-:S04]  /*0620*/  @P4 IADD3 R30, P1, PT, R29, R20, RZ ;  /* 0x000000141d1e4210 */ /* 0x001fc80007f3e0ff */
[----:B------:R-:W-:Y:S02]  /*0630*/  @P4 LEA.HI.X.SX32 R31, R29, R21, 0x1, P1 ;  /* 0x000000151d1f4211 */ /* 0x000fe400008f0eff */
[----:B------:R-:W0:Y:S01]  /*0640*/  @P3 LDC.64 R20, c[0x0][0x380] ;  /* 0x0000e000ff143b82 */ /* 0x000e220000000a00 */
[----:B------:R-:W-:-:S04]  /*0650*/  @P3 IADD3 R29, PT, PT, R11, -0x9, RZ ;  /* 0xfffffff70b1d3810 */ /* 0x000fc80007ffe0ff */
[----:B0-----:R-:W-:-:S04]  /*0660*/  @P3 IADD3 R32, P1, PT, R29, R20, RZ ;  /* 0x000000141d203210 */ /* 0x001fc80007f3e0ff */
[----:B------:R-:W-:Y:S01]  /*0670*/  @P3 LEA.HI.X.SX32 R33, R29, R21, 0x1, P1 ;  /* 0x000000151d213211 */ /* 0x000fe200008f0eff */
[----:B------:R-:W-:Y:S01]  /*0680*/  @P2 VIADD R29, R2, 0xfffffff7 ;  /* 0xfffffff7021d2836 */ /* 0x000fe20000000000 */
[----:B------:R-:W0:Y:S04]  /*0690*/  @P2 LDC.64 R20, c[0x0][0x380] ;  /* 0x0000e000ff142b82 */ /* 0x000e280000000a00 */
[----:B0-----:R-:W-:-:S04]  /*06a0*/  @P2 IADD3 R34, P1, PT, R29, R20, RZ ;  /* 0x000000141d222210 */ /* 0x001fc80007f3e0ff */
[----:B------:R-:W-:Y:S02]  /*06b0*/  @P2 LEA.HI.X.SX32 R35, R29, R21, 0x1, P1 ;  /* 0x000000151d232211 */ /* 0x000fe400008f0eff */
[----:B------:R-:W-:-:S13]  /*06c0*/  PLOP3.LUT P1, PT, P0, P6, PT, 0x80, 0x8 ;  /* 0x000000000008781c */ /* 0x000fda000072d070 */
[----:B------:R-:W0:Y:S01]  /*06d0*/  @P1 LDC.64 R20, c[0x0][0x380] ;  /* 0x0000e000ff141b82 */ /* 0x000e220000000a00 */
[----:B------:R-:W-:-:S05]  /*06e0*/  @P1 VIADD R29, R7, 0xfffffff7 ;  /* 0xfffffff7071d1836 */ /* 0x000fca0000000000 */
[----:B0-----:R-:W-:-:S04]  /*06f0*/  @P1 IADD3 R36, P6, PT, R29, R20, RZ ;  /* 0x000000141d241210 */ /* 0x001fc80007fde0ff */
[----:B------:R-:W-:Y:S02]  /*0700*/  @P1 LEA.HI.X.SX32 R37, R29, R21, 0x1, P6 ;  /* 0x000000151d251211 */ /* 0x000fe400030f0eff */
[----:B------:R-:W-:-:S13]  /*0710*/  ISETP.NE.AND P6, PT, R28, RZ, PT ;  /* 0x000000ff1c00720c */ /* 0x000fda0003fc5270 */
[----:B------:R-:W2:Y:S01]  /*0720*/  @P6 LDG.E.U8 R21, desc[UR6][R26.64] ;  /* 0x000000061a156981 */ /* 0x000ea2000c1e1100 */
[----:B------:R-:W-:-:S03]  /*0730*/  PLOP3.LUT P0, PT, P0, P5, PT, 0x80, 0x8 ;  /* 0x000000000008781c */ /* 0x000fc6000070b070 */
[----:B------:R-:W3:Y:S01]  /*0740*/  @P6 LDG.E.U8 R29, desc[UR6][R26.64+0x2] ;  /* 0x000002061a1d6981 */ /* 0x000ee2000c1e1100 */
[----:B--2---:R-:W-:-:S03]  /*0750*/  @P6 IMAD.IADD R0, R0, 0x1, R21 ;  /* 0x0000000100006824 */ /* 0x004fc600078e0215 */
[----:B------:R-:W2:Y:S06]  /*0760*/  @P6 LDG.E.U8 R21, desc[UR6][R26.64+0x1] ;  /* 0x000001061a156981 */ /* 0x000eac000c1e1100 */
[----:B------:R-:W-:Y:S01]  /*0770*/  @P0 IADD3 R28, PT, PT, R5, -0x9, RZ ;  /* 0xfffffff7051c0810 */ /* 0x000fe20007ffe0ff */
[----:B--2---:R-:W-:Y:S02]  /*0780*/  @P6 IMAD.IADD R10, R10, 0x1, R21 ;  /* 0x000000010a0a6824 */ /* 0x004fe400078e0215 */
[----:B------:R-:W0:Y:S02]  /*0790*/  @P0 LDC.64 R20, c[0x0][0x380] ;  /* 0x0000e000ff140b82 */ /* 0x000e240000000a00 */
[----:B0-----:R-:W-:-:S04]  /*07a0*/  @P0 IADD3 R20, P5, PT, R28, R20, RZ ;  /* 0x000000141c140210 */ /* 0x001fc80007fbe0ff */
[----:B------:R-:W-:Y:S02]  /*07b0*/  @P0 LEA.HI.X.SX32 R21, R28, R21, 0x1, P5 ;  /* 0x000000151c150211 */ /* 0x000fe400028f0eff */
[----:B------:R-:W-:-:S13]  /*07c0*/  ISETP.NE.AND P5, PT, R25, RZ, PT ;  /* 0x000000ff1900720c */ /* 0x000fda0003fa5270 */
[----:B------:R-:W2:Y:S04]  /*07d0*/  @P5 LDG.E.U8 R25, desc[UR6][R18.64] ;  /* 0x0000000612195981 */ /* 0x000ea8000c1e1100 */
[----:B------:R-:W4:Y:S01]  /*07e0*/  @P5 LDG.E.U8 R27, desc[UR6][R18.64+0x2] ;  /* 0x00000206121b5981 */ /* 0x000f22000c1e1100 */
[----:B--2---:R-:W-:-:S03]  /*07f0*/  @P5 IMAD.IADD R0, R0, 0x1, R25 ;  /* 0x0000000100005824 */ /* 0x004fc600078e0219 */
[----:B------:R-:W2:Y:S01]  /*0800*/  @P5 LDG.E.U8 R25, desc[UR6][R18.64+0x1] ;  /* 0x0000010612195981 */ /* 0x000ea2000c1e1100 */
[----:B---3--:R-:W-:-:S03]  /*0810*/  @P6 IMAD.IADD R8, R8, 0x1, R29 ;  /* 0x0000000108086824 */ /* 0x008fc600078e021d */
[----:B------:R-:W3:Y:S02]  /*0820*/  @P4 LDG.E.U8 R29, desc[UR6][R30.64+0x2] ;  /* 0x000002061e1d4981 */ /* 0x000ee4000c1e1100 */
[----:B----4-:R-:W-:Y:S02]  /*0830*/  @P5 IADD3 R8, PT, PT, R8, R27, RZ ;  /* 0x0000001b08085210 */ /* 0x010fe40007ffe0ff */
[----:B------:R-:W4:Y:S04]  /*0840*/  @P4 LDG.E.U8 R27, desc[UR6][R30.64+0x1] ;  /* 0x000001061e1b4981 */ /* 0x000f28000c1e1100 */
[----:B------:R-:W5:Y:S01]  /*0850*/  @P3 LDG.E.U8 R19, desc[UR6][R32.64] ;  /* 0x0000000620133981 */ /* 0x000f62000c1e1100 */
[----:B--2---:R-:W-:-:S03]  /*0860*/  @P5 IMAD.IADD R10, R10, 0x1, R25 ;  /* 0x000000010a0a5824 */ /* 0x004fc600078e0219 */
[----:B------:R-:W2:Y:S01]  /*0870*/  @P4 LDG.E.U8 R25, desc[UR6][R30.64] ;  /* 0x000000061e194981 */ /* 0x000ea2000c1e1100 */
[----:B----4-:R-:W-:-:S03]  /*0880*/  @P4 IMAD.IADD R10, R10, 0x1, R27 ;  /* 0x000000010a0a4824 */ /* 0x010fc600078e021b */
[----:B------:R-:W4:Y:S01]  /*0890*/  @P3 LDG.E.U8 R27, desc[UR6][R32.64+0x2] ;  /* 0x00000206201b3981 */ /* 0x000f22000c1e1100 */
[----:B--2---:R-:W-:-:S03]  /*08a0*/  @P4 IMAD.IADD R0, R0, 0x1, R25 ;  /* 0x0000000100004824 */ /* 0x004fc600078e0219 */
[----:B------:R-:W2:Y:S01]  /*08b0*/  @P3 LDG.E.U8 R25, desc[UR6][R32.64+0x1] ;  /* 0x0000010620193981 */ /* 0x000ea2000c1e1100 */
[----:B---3--:R-:W-:Y:S02]  /*08c0*/  @P4 IMAD.IADD R8, R8, 0x1, R29 ;  /* 0x0000000108084824 */ /* 0x008fe400078e021d */
[----:B-----5:R-:W-:Y:S02]  /*08d0*/  @P3 IMAD.IADD R0, R0, 0x1, R19 ;  /* 0x0000000100003824 */ /* 0x020fe400078e0213 */
[----:B------:R-:W3:Y:S01]  /*08e0*/  @P2 LDG.E.U8 R19, desc[UR6][R34.64] ;  /* 0x0000000622132981 */ /* 0x000ee2000c1e1100 */
[----:B----4-:R-:W-:-:S03]  /*08f0*/  @P3 IMAD.IADD R8, R8, 0x1, R27 ;  /* 0x0000000108083824 */ /* 0x010fc600078e021b */
[----:B------:R-:W4:Y:S01]  /*0900*/  @P2 LDG.E.U8 R27, desc[UR6][R34.64+0x2] ;  /* 0x00000206221b2981 */ /* 0x000f22000c1e1100 */
[----:B--2---:R-:W-:-:S03]  /*0910*/  @P3 IMAD.IADD R10, R10, 0x1, R25 ;  /* 0x000000010a0a3824 */ /* 0x004fc600078e0219 */
[----:B------:R-:W2:Y:S01]  /*0920*/  @P2 LDG.E.U8 R25, desc[UR6][R34.64+0x1] ;  /* 0x0000010622192981 */ /* 0x000ea2000c1e1100 */
[----:B---3--:R-:W-:-:S03]  /*0930*/  @P2 IADD3 R0, PT, PT, R0, R19, RZ ;  /* 0x0000001300002210 */ /* 0x008fc60007ffe0ff */
[----:B------:R-:W3:Y:S01]  /*0940*/  @P1 LDG.E.U8 R19, desc[UR6][R36.64] ;  /* 0x0000000624131981 */ /* 0x000ee2000c1e1100 */
[----:B----4-:R-:W-:-:S03]  /*0950*/  @P2 IMAD.IADD R8, R8, 0x1, R27 ;  /* 0x0000000108082824 */ /* 0x010fc600078e021b */
[----:B------:R-:W4:Y:S01]  /*0960*/  @P1 LDG.E.U8 R27, desc[UR6][R36.64+0x2] ;  /* 0x00000206241b1981 */ /* 0x000f22000c1e1100 */
[----:B--2---:R-:W-:-:S03]  /*0970*/  @P2 IMAD.IADD R10, R10, 0x1, R25 ;  /* 0x000000010a0a2824 */ /* 0x004fc600078e0219 */
[----:B------:R-:W2:Y:S01]  /*0980*/  @P1 LDG.E.U8 R25, desc[UR6][R36.64+0x1] ;  /* 0x0000010624191981 */ /* 0x000ea2000c1e1100 */
[----:B---3--:R-:W-:-:S03]  /*0990*/  @P1 IMAD.IADD R0, R0, 0x1, R19 ;  /* 0x0000000100001824 */ /* 0x008fc600078e0213 */
[----:B------:R-:W3:Y:S01]  /*09a0*/  @P0 LDG.E.U8 R19, desc[UR6][R20.64] ;  /* 0x0000000614130981 */ /* 0x000ee2000c1e1100 */
[----:B----4-:R-:W-:-:S03]  /*09b0*/  @P1 IMAD.IADD R8, R8, 0x1, R27 ;  /* 0x0000000108081824 */ /* 0x010fc600078e021b */
[----:B------:R-:W4:Y:S01]  /*09c0*/  @P0 LDG.E.U8 R27, desc[UR6][R20.64+0x2] ;  /* 0x00000206141b0981 */ /* 0x000f22000c1e1100 */
[----:B------:R-:W-:-:S04]  /*09d0*/  @P6 VIADD R9, R9, 0x1 ;  /* 0x0000000109096836 */ /* 0x000fc80000000000 */
[----:B------:R-:W-:Y:S01]  /*09e0*/  @P5 VIADD R9, R9, 0x1 ;  /* 0x0000000109095836 */ /* 0x000fe20000000000 */
[----:B--2---:R-:W-:Y:S02]  /*09f0*/  @P1 IADD3 R10, PT, PT, R10, R25, RZ ;  /* 0x000000190a0a1210 */ /* 0x004fe40007ffe0ff */
[----:B------:R-:W2:Y:S02]  /*0a00*/  @P0 LDG.E.U8 R25, desc[UR6][R20.64+0x1] ;  /* 0x0000010614190981 */ /* 0x000ea4000c1e1100 */
[----:B------:R-:W-:Y:S01]  /*0a10*/  @P4 IADD3 R9, PT, PT, R9, 0x1, RZ ;  /* 0x0000000109094810 */ /* 0x000fe20007ffe0ff */
[----:B------:R-:W-:-:S04]  /*0a20*/  UIADD3 UR5, UPT, UPT, UR5, 0x3, URZ ;  /* 0x0000000305057890 */ /* 0x000fc8000fffe0ff */
[----:B------:R-:W-:Y:S01]  /*0a30*/  @P3 VIADD R9, R9, 0x1 ;  /* 0x0000000109093836 */ /* 0x000fe20000000000 */
[----:B------:R-:W-:-:S03]  /*0a40*/  UISETP.NE.AND UP0, UPT, UR5, 0xc, UPT ;  /* 0x0000000c0500788c */ /* 0x000fc6000bf05270 */
[----:B------:R-:W-:-:S04]  /*0a50*/  @P2 VIADD R9, R9, 0x1 ;  /* 0x0000000109092836 */ /* 0x000fc80000000000 */
[----:B------:R-:W-:Y:S01]  /*0a60*/  @P1 VIADD R9, R9, 0x1 ;  /* 0x0000000109091836 */ /* 0x000fe20000000000 */
[----:B----4-:R-:W-:Y:S01]  /*0a70*/  @P0 IADD3 R8, PT, PT, R8, R27, RZ ;  /* 0x0000001b08080210 */ /* 0x010fe20007ffe0ff */
[----:B---3--:R-:W-:Y:S01]  /*0a80*/  @P0 IMAD.IADD R0, R0, 0x1, R19 ;  /* 0x0000000100000824 */ /* 0x008fe200078e0213 */
[----:B------:R-:W-:Y:S01]  /*0a90*/  IADD3 R11, PT, PT, R11, 0x3, RZ ;  /* 0x000000030b0b7810 */ /* 0x000fe20007ffe0ff */
[----:B------:R-:W-:Y:S02]  /*0aa0*/  @P0 VIADD R9, R9, 0x1 ;  /* 0x0000000109090836 */ /* 0x000fe40000000000 */
[----:B------:R-:W-:Y:S02]  /*0ab0*/  VIADD R24, R24, 0x3 ;  /* 0x0000000318187836 */ /* 0x000fe40000000000 */
[----:B------:R-:W-:Y:S02]  /*0ac0*/  VIADD R13, R13, 0x3 ;  /* 0x000000030d0d7836 */ /* 0x000fe40000000000 */
[----:B------:R-:W-:-:S02]  /*0ad0*/  VIADD R12, R12, 0x3 ;  /* 0x000000030c0c7836 */ /* 0x000fc40000000000 */
[----:B------:R-:W-:Y:S02]  /*0ae0*/  VIADD R2, R2, 0x3 ;  /* 0x0000000302027836 */ /* 0x000fe40000000000 */
[----:B------:R-:W-:Y:S02]  /*0af0*/  VIADD R7, R7, 0x3 ;  /* 0x0000000307077836 */ /* 0x000fe40000000000 */
[----:B------:R-:W-:Y:S01]  /*0b00*/  VIADD R5, R5, 0x3 ;  /* 0x0000000305057836 */ /* 0x000fe20000000000 */
[----:B------:R-:W-:Y:S01]  /*0b10*/  UIADD3 UR4, UPT, UPT, UR4, 0x1, URZ ;  /* 0x0000000104047890 */ /* 0x000fe2000fffe0ff */
[----:B--2---:R-:W-:Y:S01]  /*0b20*/  @P0 IMAD.IADD R10, R10, 0x1, R25 ;  /* 0x000000010a0a0824 */ /* 0x004fe200078e0219 */
[----:B------:R-:W-:Y:S10]  /*0b30*/  BRA.U UP0, `(.L_x_6) ;  /* 0xfffffff9004c7547 */ /* 0x000ff4000b83ffff */
[----:B------:R-:W0:Y:S01]  /*0b40*/  I2F.U32.RP R2, R9 ;  /* 0x0000000900027306 */ /* 0x000e220000209000 */
[----:B------:R-:W-:Y:S01]  /*0b50*/  IADD3 R7, PT, PT, RZ, -R9, RZ ;  /* 0x80000009ff077210 */ /* 0x000fe20007ffe0ff */
[----:B------:R-:W1:Y:S01]  /*0b60*/  LDCU.64 UR4, c[0x0][0x388] ;  /* 0x00007100ff0477ac */ /* 0x000e620008000a00 */
[----:B------:R-:W-:Y:S01]  /*0b70*/  IMAD R3, R3, 0x3, RZ ;  /* 0x0000000303037824 */ /* 0x000fe200078e02ff */
[----:B------:R-:W-:-:S04]  /*0b80*/  ISETP.NE.U32.AND P5, PT, R9, RZ, PT ;  /* 0x000000ff0900720c */ /* 0x000fc80003fa5070 */
[----:B------:R-:W-:Y:S01]  /*0b90*/  IADD3 R6, PT, PT, R3, 0x2, RZ ;  /* 0x0000000203067810 */ /* 0x000fe20007ffe0ff */
[----:B0-----:R-:W0:Y:S02]  /*0ba0*/  MUFU.RCP R2, R2 ;  /* 0x0000000200027308 */ /* 0x001e240000001000 */
[----:B0-----:R-:W-:-:S06]  /*0bb0*/  VIADD R4, R2, 0xffffffe ;  /* 0x0ffffffe02047836 */ /* 0x001fcc0000000000 */
[----:B------:R0:W2:Y:S02]  /*0bc0*/  F2I.FTZ.U32.TRUNC.NTZ R5, R4 ;  /* 0x0000000400057305 */ /* 0x0000a4000021f000 */
[----:B0-----:R-:W-:Y:S02]  /*0bd0*/  IMAD.MOV.U32 R4, RZ, RZ, RZ ;  /* 0x000000ffff047224 */ /* 0x001fe400078e00ff */
[----:B--2---:R-:W-:-:S04]  /*0be0*/  IMAD R7, R7, R5, RZ ;  /* 0x0000000507077224 */ /* 0x004fc800078e02ff */
[----:B------:R-:W-:-:S06]  /*0bf0*/  IMAD.HI.U32 R5, R5, R7, R4 ;  /* 0x0000000705057227 */ /* 0x000fcc00078e0004 */
[----:B------:R-:W-:-:S04]  /*0c00*/  IMAD.HI.U32 R7, R5, R0, RZ ;  /* 0x0000000005077227 */ /* 0x000fc800078e00ff */
[----:B------:R-:W-:-:S04]  /*0c10*/  IMAD.HI.U32 R11, R5, R10, RZ ;  /* 0x0000000a050b7227 */ /* 0x000fc800078e00ff */
[----:B------:R-:W-:-:S04]  /*0c20*/  IMAD.HI.U32 R13, R5, R8, RZ ;  /* 0x00000008050d7227 */ /* 0x000fc800078e00ff */
[----:B------:R-:W-:Y:S02]  /*0c30*/  IMAD.MOV R2, RZ, RZ, -R7 ;  /* 0x000000ffff027224 */ /* 0x000fe400078e0a07 */
[----:B------:R-:W-:Y:S02]  /*0c40*/  IMAD.MOV R5, RZ, RZ, -R11 ;  /* 0x000000ffff057224 */ /* 0x000fe400078e0a0b */
[----:B------:R-:W-:Y:S02]  /*0c50*/  IMAD.MOV R4, RZ, RZ, -R13 ;  /* 0x000000ffff047224 */ /* 0x000fe400078e0a0d */
[C---:B------:R-:W-:Y:S02]  /*0c60*/  IMAD R0, R9.reuse, R2, R0 ;  /* 0x0000000209007224 */ /* 0x040fe400078e0200 */
[C---:B------:R-:W-:Y:S02]  /*0c70*/  IMAD R10, R9.reuse, R5, R10 ;  /* 0x00000005090a7224 */ /* 0x040fe400078e020a */
[----:B------:R-:W-:Y:S01]  /*0c80*/  IMAD R8, R9, R4, R8 ;  /* 0x0000000409087224 */ /* 0x000fe200078e0208 */
[-C--:B------:R-:W-:Y:S01]  /*0c90*/  ISETP.GE.U32.AND P6, PT, R0, R9.reuse, PT ;  /* 0x000000090000720c */ /* 0x080fe20003fc6070 */
[----:B------:R-:W-:Y:S01]  /*0ca0*/  VIADD R4, R3, 0x1 ;  /* 0x0000000103047836 */ /* 0x000fe20000000000 */
[----:B------:R-:W-:-:S02]  /*0cb0*/  ISETP.GE.U32.AND P0, PT, R10, R9, PT ;  /* 0x000000090a00720c */ /* 0x000fc40003f06070 */
[----:B------:R-:W-:-:S09]  /*0cc0*/  ISETP.GE.U32.AND P1, PT, R8, R9, PT ;  /* 0x000000090800720c */ /* 0x000fd20003f26070 */
[----:B------:R-:W-:Y:S01]  /*0cd0*/  @P6 IADD3 R0, PT, PT, -R9, R0, RZ ;  /* 0x0000000009006210 */ /* 0x000fe20007ffe1ff */
[----:B------:R-:W-:Y:S01]  /*0ce0*/  @P6 VIADD R7, R7, 0x1 ;  /* 0x0000000107076836 */ /* 0x000fe20000000000 */
[----:B-1----:R-:W-:Y:S01]  /*0cf0*/  IADD3 R2, P6, PT, R3, UR4, RZ ;  /* 0x0000000403027c10 */ /* 0x002fe2000ffde0ff */
[--C-:B------:R-:W-:Y:S01]  /*0d00*/  @P0 IMAD.IADD R10, R10, 0x1, -R9.reuse ;  /* 0x000000010a0a0824 */ /* 0x100fe200078e0a09 */
[-C--:B------:R-:W-:Y:S01]  /*0d10*/  ISETP.GE.U32.AND P2, PT, R0, R9.reuse, PT ;  /* 0x000000090000720c */ /* 0x080fe20003f46070 */
[----:B------:R-:W-:Y:S01]  /*0d20*/  @P1 IMAD.IADD R8, R8, 0x1, -R9 ;  /* 0x0000000108081824 */ /* 0x000fe200078e0a09 */
[-C--:B------:R-:W-:Y:S01]  /*0d30*/  LOP3.LUT R0, RZ, R9.reuse, RZ, 0x33, !PT ;  /* 0x00000009ff007212 */ /* 0x080fe200078e33ff */
[----:B------:R-:W-:Y:S01]  /*0d40*/  @P0 VIADD R11, R11, 0x1 ;  /* 0x000000010b0b0836 */ /* 0x000fe20000000000 */
[-C--:B------:R-:W-:Y:S01]  /*0d50*/  ISETP.GE.U32.AND P3, PT, R10, R9.reuse, PT ;  /* 0x000000090a00720c */ /* 0x080fe20003f66070 */
[----:B------:R-:W-:Y:S01]  /*0d60*/  @P1 VIADD R13, R13, 0x1 ;  /* 0x000000010d0d1836 */ /* 0x000fe20000000000 */
[----:B------:R-:W-:Y:S01]  /*0d70*/  ISETP.GE.U32.AND P4, PT, R8, R9, PT ;  /* 0x000000090800720c */ /* 0x000fe20003f86070 */
[----:B------:R-:W-:Y:S01]  /*0d80*/  IMAD.X R3, RZ, RZ, UR5, P6 ;  /* 0x00000005ff037e24 */ /* 0x000fe2000b0e06ff */
[----:B------:R-:W-:-:S02]  /*0d90*/  IADD3 R4, P6, PT, R4, UR4, RZ ;  /* 0x0000000404047c10 */ /* 0x000fc4000ffde0ff */
[----:B------:R-:W-:Y:S02]  /*0da0*/  IADD3 R6, P0, PT, R6, UR4, RZ ;  /* 0x0000000406067c10 */ /* 0x000fe4000ff1e0ff */
[----:B------:R-:W-:Y:S01]  /*0db0*/  IADD3.X R5, PT, PT, RZ, UR5, RZ, P6, !PT ;  /* 0x00000005ff057c10 */ /* 0x000fe2000b7fe4ff */
[----:B------:R-:W-:-:S04]  /*0dc0*/  @P2 VIADD R7, R7, 0x1 ;  /* 0x0000000107072836 */ /* 0x000fc80000000000 */
[----:B------:R-:W-:Y:S01]  /*0dd0*/  @P3 VIADD R11, R11, 0x1 ;  /* 0x000000010b0b3836 */ /* 0x000fe20000000000 */
[C---:B------:R-:W-:Y:S01]  /*0de0*/  SEL R9, R0.reuse, R7, !P5 ;  /* 0x0000000700097207 */ /* 0x040fe20006800000 */
[----:B------:R-:W-:Y:S02]  /*0df0*/  @P4 VIADD R13, R13, 0x1 ;  /* 0x000000010d0d4836 */ /* 0x000fe40000000000 */
[----:B------:R-:W-:Y:S01]  /*0e00*/  IMAD.X R7, RZ, RZ, UR5, P0 ;  /* 0x00000005ff077e24 */ /* 0x000fe200080e06ff */
[C---:B------:R-:W-:Y:S01]  /*0e10*/  SEL R11, R0.reuse, R11, !P5 ;  /* 0x0000000b000b7207 */ /* 0x040fe20006800000 */
[----:B------:R-:W-:Y:S01]  /*0e20*/  STG.E.U8 desc[UR6][R2.64], R9 ;  /* 0x0000000902007986 */ /* 0x000fe2000c101106 */
[----:B------:R-:W-:-:S03]  /*0e30*/  SEL R13, R0, R13, !P5 ;  /* 0x0000000d000d7207 */ /* 0x000fc60006800000 */
[----:B------:R-:W-:Y:S04]  /*0e40*/  STG.E.U8 desc[UR6][R4.64], R11 ;  /* 0x0000000b04007986 */ /* 0x000fe8000c101106 */
[----:B------:R-:W-:Y:S01]  /*0e50*/  STG.E.U8 desc[UR6][R6.64], R13 ;  /* 0x0000000d06007986 */ /* 0x000fe2000c101106 */
[----:B------:R-:W-:Y:S05]  /*0e60*/  EXIT ;  /* 0x000000000000794d */ /* 0x000fea0003800000 */
.L_x_7:
        /* <DEDUP_REMOVED lines=9> */
.L_x_11:


//--------------------- .nv.shared.reserved.0     --------------------------
	.section	.nv.shared.reserved.0,"aw",@nobits
	.weak		__nv_reservedSMEM_offset_0_alias
	.size		__nv_reservedSMEM_offset_0_alias, 0, 64
	.other		__nv_reservedSMEM_offset_0_alias,@"STO_CUDA_RESERVED_SHARED STV_DEFAULT"
__nv_reservedSMEM_offset_0_alias:
	.zero		0
	.zero		64


//--------------------- .nv.constant0.NV12_to_RGB --------------------------
	.section	.nv.constant0.NV12_to_RGB,"a",@progbits
	.sectionflags	@""
	.align	4
.nv.constant0.NV12_to_RGB:
	.zero		932


//--------------------- .nv.constant0.resize      --------------------------
	.section	.nv.constant0.resize,"a",@progbits
	.sectionflags	@""
	.align	4
.nv.constant0.resize:
	.zero		936


//--------------------- .nv.constant0.overlay     --------------------------
	.section	.nv.constant0.overlay,"a",@progbits
	.sectionflags	@""
	.align	4
.nv.constant0.overlay:
	.zero		932


//--------------------- .nv.constant0.blur        --------------------------
	.section	.nv.constant0.blur,"a",@progbits
	.sectionflags	@""
	.align	4
.nv.constant0.blur:
	.zero		920


//--------------------- SYMBOLS --------------------------

	.type		.nv.reservedSmem.offset0,@object
	.size		.nv.reservedSmem.offset0,0x4
